//
// Generated by NVIDIA NVVM Compiler
//
// Compiler Build ID: CL-36424714
// Cuda compilation tools, release 13.0, V13.0.88
// Based on NVVM 20.0.0
//

.version 9.0
.target sm_100
.address_size 64

	// .globl	_Z21lora_shrink_kernel_v3I6__halffLi32ELi32ELi16EEvPKT_PKvPT0_PKiS9_S9_S9_iiiifiiiiiiii
// _ZZ21lora_shrink_kernel_v3I6__halffLi32ELi32ELi16EEvPKT_PKvPT0_PKiS9_S9_S9_iiiifiiiiiiiiE10smem_input has been demoted
// _ZZ21lora_shrink_kernel_v3I6__halffLi32ELi32ELi16EEvPKT_PKvPT0_PKiS9_S9_S9_iiiifiiiiiiiiE11smem_lora_a has been demoted
// _ZZ21lora_shrink_kernel_v3I6__halffLi32ELi32ELi16EEvPKT_PKvPT0_PKiS9_S9_S9_iiiifiiiiiiiiE16smem_accumulator has been demoted
// _ZZ21lora_shrink_kernel_v3I6__halfS0_Li32ELi32ELi16EEvPKT_PKvPT0_PKiS9_S9_S9_iiiifiiiiiiiiE10smem_input has been demoted
// _ZZ21lora_shrink_kernel_v3I6__halfS0_Li32ELi32ELi16EEvPKT_PKvPT0_PKiS9_S9_S9_iiiifiiiiiiiiE11smem_lora_a has been demoted
// _ZZ21lora_shrink_kernel_v3I6__halfS0_Li32ELi32ELi16EEvPKT_PKvPT0_PKiS9_S9_S9_iiiifiiiiiiiiE16smem_accumulator has been demoted
// _ZZ21lora_shrink_kernel_v3I13__nv_bfloat16fLi32ELi32ELi16EEvPKT_PKvPT0_PKiS9_S9_S9_iiiifiiiiiiiiE10smem_input has been demoted
// _ZZ21lora_shrink_kernel_v3I13__nv_bfloat16fLi32ELi32ELi16EEvPKT_PKvPT0_PKiS9_S9_S9_iiiifiiiiiiiiE11smem_lora_a has been demoted
// _ZZ21lora_shrink_kernel_v3I13__nv_bfloat16fLi32ELi32ELi16EEvPKT_PKvPT0_PKiS9_S9_S9_iiiifiiiiiiiiE16smem_accumulator has been demoted

.visible .entry _Z21lora_shrink_kernel_v3I6__halffLi32ELi32ELi16EEvPKT_PKvPT0_PKiS9_S9_S9_iiiifiiiiiiii(
	.param .u64 .ptr .align 1 _Z21lora_shrink_kernel_v3I6__halffLi32ELi32ELi16EEvPKT_PKvPT0_PKiS9_S9_S9_iiiifiiiiiiii_param_0,
	.param .u64 .ptr .align 1 _Z21lora_shrink_kernel_v3I6__halffLi32ELi32ELi16EEvPKT_PKvPT0_PKiS9_S9_S9_iiiifiiiiiiii_param_1,
	.param .u64 .ptr .align 1 _Z21lora_shrink_kernel_v3I6__halffLi32ELi32ELi16EEvPKT_PKvPT0_PKiS9_S9_S9_iiiifiiiiiiii_param_2,
	.param .u64 .ptr .align 1 _Z21lora_shrink_kernel_v3I6__halffLi32ELi32ELi16EEvPKT_PKvPT0_PKiS9_S9_S9_iiiifiiiiiiii_param_3,
	.param .u64 .ptr .align 1 _Z21lora_shrink_kernel_v3I6__halffLi32ELi32ELi16EEvPKT_PKvPT0_PKiS9_S9_S9_iiiifiiiiiiii_param_4,
	.param .u64 .ptr .align 1 _Z21lora_shrink_kernel_v3I6__halffLi32ELi32ELi16EEvPKT_PKvPT0_PKiS9_S9_S9_iiiifiiiiiiii_param_5,
	.param .u64 .ptr .align 1 _Z21lora_shrink_kernel_v3I6__halffLi32ELi32ELi16EEvPKT_PKvPT0_PKiS9_S9_S9_iiiifiiiiiiii_param_6,
	.param .u32 _Z21lora_shrink_kernel_v3I6__halffLi32ELi32ELi16EEvPKT_PKvPT0_PKiS9_S9_S9_iiiifiiiiiiii_param_7,
	.param .u32 _Z21lora_shrink_kernel_v3I6__halffLi32ELi32ELi16EEvPKT_PKvPT0_PKiS9_S9_S9_iiiifiiiiiiii_param_8,
	.param .u32 _Z21lora_shrink_kernel_v3I6__halffLi32ELi32ELi16EEvPKT_PKvPT0_PKiS9_S9_S9_iiiifiiiiiiii_param_9,
	.param .u32 _Z21lora_shrink_kernel_v3I6__halffLi32ELi32ELi16EEvPKT_PKvPT0_PKiS9_S9_S9_iiiifiiiiiiii_param_10,
	.param .f32 _Z21lora_shrink_kernel_v3I6__halffLi32ELi32ELi16EEvPKT_PKvPT0_PKiS9_S9_S9_iiiifiiiiiiii_param_11,
	.param .u32 _Z21lora_shrink_kernel_v3I6__halffLi32ELi32ELi16EEvPKT_PKvPT0_PKiS9_S9_S9_iiiifiiiiiiii_param_12,
	.param .u32 _Z21lora_shrink_kernel_v3I6__halffLi32ELi32ELi16EEvPKT_PKvPT0_PKiS9_S9_S9_iiiifiiiiiiii_param_13,
	.param .u32 _Z21lora_shrink_kernel_v3I6__halffLi32ELi32ELi16EEvPKT_PKvPT0_PKiS9_S9_S9_iiiifiiiiiiii_param_14,
	.param .u32 _Z21lora_shrink_kernel_v3I6__halffLi32ELi32ELi16EEvPKT_PKvPT0_PKiS9_S9_S9_iiiifiiiiiiii_param_15,
	.param .u32 _Z21lora_shrink_kernel_v3I6__halffLi32ELi32ELi16EEvPKT_PKvPT0_PKiS9_S9_S9_iiiifiiiiiiii_param_16,
	.param .u32 _Z21lora_shrink_kernel_v3I6__halffLi32ELi32ELi16EEvPKT_PKvPT0_PKiS9_S9_S9_iiiifiiiiiiii_param_17,
	.param .u32 _Z21lora_shrink_kernel_v3I6__halffLi32ELi32ELi16EEvPKT_PKvPT0_PKiS9_S9_S9_iiiifiiiiiiii_param_18,
	.param .u32 _Z21lora_shrink_kernel_v3I6__halffLi32ELi32ELi16EEvPKT_PKvPT0_PKiS9_S9_S9_iiiifiiiiiiii_param_19
)
{
	.reg .pred 	%p<89>;
	.reg .b16 	%rs<45>;
	.reg .b32 	%r<374>;
	.reg .b32 	%f<75>;
	.reg .b64 	%rd<98>;
	// demoted variable
	.shared .align 2 .b8 _ZZ21lora_shrink_kernel_v3I6__halffLi32ELi32ELi16EEvPKT_PKvPT0_PKiS9_S9_S9_iiiifiiiiiiiiE10smem_input[1536];
	// demoted variable
	.shared .align 2 .b8 _ZZ21lora_shrink_kernel_v3I6__halffLi32ELi32ELi16EEvPKT_PKvPT0_PKiS9_S9_S9_iiiifiiiiiiiiE11smem_lora_a[1536];
	// demoted variable
	.shared .align 4 .b8 _ZZ21lora_shrink_kernel_v3I6__halffLi32ELi32ELi16EEvPKT_PKvPT0_PKiS9_S9_S9_iiiifiiiiiiiiE16smem_accumulator[4096];
	ld.param.u64 	%rd11, [_Z21lora_shrink_kernel_v3I6__halffLi32ELi32ELi16EEvPKT_PKvPT0_PKiS9_S9_S9_iiiifiiiiiiii_param_0];
	ld.param.u64 	%rd97, [_Z21lora_shrink_kernel_v3I6__halffLi32ELi32ELi16EEvPKT_PKvPT0_PKiS9_S9_S9_iiiifiiiiiiii_param_1];
	ld.param.u64 	%rd12, [_Z21lora_shrink_kernel_v3I6__halffLi32ELi32ELi16EEvPKT_PKvPT0_PKiS9_S9_S9_iiiifiiiiiiii_param_2];
	ld.param.u64 	%rd13, [_Z21lora_shrink_kernel_v3I6__halffLi32ELi32ELi16EEvPKT_PKvPT0_PKiS9_S9_S9_iiiifiiiiiiii_param_3];
	ld.param.u64 	%rd14, [_Z21lora_shrink_kernel_v3I6__halffLi32ELi32ELi16EEvPKT_PKvPT0_PKiS9_S9_S9_iiiifiiiiiiii_param_4];
	ld.param.u64 	%rd9, [_Z21lora_shrink_kernel_v3I6__halffLi32ELi32ELi16EEvPKT_PKvPT0_PKiS9_S9_S9_iiiifiiiiiiii_param_5];
	ld.param.u64 	%rd10, [_Z21lora_shrink_kernel_v3I6__halffLi32ELi32ELi16EEvPKT_PKvPT0_PKiS9_S9_S9_iiiifiiiiiiii_param_6];
	ld.param.u32 	%r154, [_Z21lora_shrink_kernel_v3I6__halffLi32ELi32ELi16EEvPKT_PKvPT0_PKiS9_S9_S9_iiiifiiiiiiii_param_7];
	ld.param.u32 	%r143, [_Z21lora_shrink_kernel_v3I6__halffLi32ELi32ELi16EEvPKT_PKvPT0_PKiS9_S9_S9_iiiifiiiiiiii_param_8];
	ld.param.u32 	%r144, [_Z21lora_shrink_kernel_v3I6__halffLi32ELi32ELi16EEvPKT_PKvPT0_PKiS9_S9_S9_iiiifiiiiiiii_param_9];
	ld.param.u32 	%r145, [_Z21lora_shrink_kernel_v3I6__halffLi32ELi32ELi16EEvPKT_PKvPT0_PKiS9_S9_S9_iiiifiiiiiiii_param_10];
	ld.param.f32 	%f38, [_Z21lora_shrink_kernel_v3I6__halffLi32ELi32ELi16EEvPKT_PKvPT0_PKiS9_S9_S9_iiiifiiiiiiii_param_11];
	ld.param.u32 	%r146, [_Z21lora_shrink_kernel_v3I6__halffLi32ELi32ELi16EEvPKT_PKvPT0_PKiS9_S9_S9_iiiifiiiiiiii_param_12];
	ld.param.u32 	%r147, [_Z21lora_shrink_kernel_v3I6__halffLi32ELi32ELi16EEvPKT_PKvPT0_PKiS9_S9_S9_iiiifiiiiiiii_param_13];
	ld.param.u32 	%r148, [_Z21lora_shrink_kernel_v3I6__halffLi32ELi32ELi16EEvPKT_PKvPT0_PKiS9_S9_S9_iiiifiiiiiiii_param_14];
	ld.param.u32 	%r149, [_Z21lora_shrink_kernel_v3I6__halffLi32ELi32ELi16EEvPKT_PKvPT0_PKiS9_S9_S9_iiiifiiiiiiii_param_15];
	ld.param.u32 	%r150, [_Z21lora_shrink_kernel_v3I6__halffLi32ELi32ELi16EEvPKT_PKvPT0_PKiS9_S9_S9_iiiifiiiiiiii_param_16];
	ld.param.u32 	%r151, [_Z21lora_shrink_kernel_v3I6__halffLi32ELi32ELi16EEvPKT_PKvPT0_PKiS9_S9_S9_iiiifiiiiiiii_param_17];
	ld.param.u32 	%r152, [_Z21lora_shrink_kernel_v3I6__halffLi32ELi32ELi16EEvPKT_PKvPT0_PKiS9_S9_S9_iiiifiiiiiiii_param_18];
	ld.param.u32 	%r153, [_Z21lora_shrink_kernel_v3I6__halffLi32ELi32ELi16EEvPKT_PKvPT0_PKiS9_S9_S9_iiiifiiiiiiii_param_19];
	cvta.to.global.u64 	%rd1, %rd11;
	cvta.to.global.u64 	%rd2, %rd12;
	cvta.to.global.u64 	%rd3, %rd13;
	cvta.to.global.u64 	%rd15, %rd14;
	add.s32 	%r155, %r143, 31;
	shr.s32 	%r156, %r155, 31;
	shr.u32 	%r157, %r156, 27;
	add.s32 	%r158, %r155, %r157;
	shr.s32 	%r159, %r158, 5;
	add.s32 	%r160, %r154, 31;
	shr.s32 	%r161, %r160, 31;
	shr.u32 	%r162, %r161, 27;
	add.s32 	%r163, %r160, %r162;
	shr.s32 	%r1, %r163, 5;
	mov.u32 	%r164, %nctaid.x;
	mul.lo.s32 	%r165, %r159, %r1;
	div.u32 	%r2, %r164, %r165;
	mov.u32 	%r3, %ctaid.x;
	mov.u32 	%r4, %ctaid.y;
	mov.u32 	%r5, %ctaid.z;
	mul.wide.u32 	%rd16, %r5, 4;
	add.s64 	%rd17, %rd15, %rd16;
	ld.global.nc.u32 	%r6, [%rd17];
	setp.lt.s32 	%p1, %r6, 0;
	@%p1 bra 	$L__BB0_79;
	setp.eq.s32 	%p2, %r145, 1;
	@%p2 bra 	$L__BB0_3;
	cvta.to.global.u64 	%rd18, %rd97;
	mul.wide.u32 	%rd19, %r4, 8;
	add.s64 	%rd20, %rd18, %rd19;
	ld.global.nc.u64 	%rd97, [%rd20];
$L__BB0_3:
	cvta.to.global.u64 	%rd21, %rd9;
	add.s64 	%rd23, %rd21, %rd16;
	ld.global.nc.u32 	%r7, [%rd23];
	div.u32 	%r166, %r3, %r2;
	rem.s32 	%r167, %r166, %r1;
	shl.b32 	%r8, %r167, 5;
	mul.lo.s32 	%r168, %r2, %r1;
	div.s32 	%r169, %r3, %r168;
	shl.b32 	%r9, %r169, 5;
	setp.ge.s32 	%p3, %r8, %r7;
	setp.ge.s32 	%p4, %r9, %r143;
	or.pred  	%p5, %p3, %p4;
	@%p5 bra 	$L__BB0_79;
	cvta.to.global.u64 	%rd24, %rd10;
	add.s64 	%rd26, %rd24, %rd16;
	ld.global.nc.u32 	%r10, [%rd26];
	add.s32 	%r171, %r144, %r2;
	add.s32 	%r172, %r171, -1;
	div.s32 	%r173, %r172, %r2;
	rem.u32 	%r174, %r3, %r2;
	mul.lo.s32 	%r359, %r173, %r174;
	add.s32 	%r175, %r359, %r173;
	min.s32 	%r12, %r144, %r175;
	mov.u32 	%r369, %tid.x;
	shr.u32 	%r176, %r369, 5;
	and.b32  	%r14, %r176, 1;
	setp.ge.s32 	%p6, %r359, %r12;
	mov.f32 	%f59, 0f00000000;
	mov.f32 	%f60, %f59;
	mov.f32 	%f61, %f59;
	mov.f32 	%f62, %f59;
	mov.f32 	%f63, %f59;
	mov.f32 	%f64, %f59;
	mov.f32 	%f65, %f59;
	mov.f32 	%f66, %f59;
	@%p6 bra 	$L__BB0_51;
	mov.u32 	%r15, %ntid.x;
	mul.lo.s32 	%r16, %r6, %r148;
	add.s32 	%r17, %r369, %r15;
	max.u32 	%r177, %r17, 512;
	setp.lt.u32 	%p7, %r17, 512;
	selp.u32 	%r178, 1, 0, %p7;
	add.s32 	%r179, %r17, %r178;
	sub.s32 	%r180, %r177, %r179;
	div.u32 	%r181, %r180, %r15;
	add.s32 	%r18, %r181, %r178;
	and.b32  	%r19, %r18, 3;
	shr.u32 	%r182, %r369, 4;
	and.b32  	%r20, %r369, 15;
	add.s32 	%r21, %r182, %r8;
	add.s32 	%r183, %r21, %r10;
	mul.wide.s32 	%rd27, %r183, 4;
	add.s64 	%rd6, %rd3, %rd27;
	mad.lo.s32 	%r184, %r182, 24, %r20;
	shl.b32 	%r185, %r184, 1;
	mov.u32 	%r186, _ZZ21lora_shrink_kernel_v3I6__halffLi32ELi32ELi16EEvPKT_PKvPT0_PKiS9_S9_S9_iiiifiiiiiiiiE10smem_input;
	add.s32 	%r22, %r186, %r185;
	shr.u32 	%r187, %r17, 4;
	and.b32  	%r23, %r17, 15;
	add.s32 	%r24, %r187, %r8;
	add.s32 	%r188, %r24, %r10;
	mul.wide.s32 	%rd28, %r188, 4;
	add.s64 	%rd7, %rd3, %rd28;
	mad.lo.s32 	%r189, %r187, 24, %r23;
	shl.b32 	%r190, %r189, 1;
	add.s32 	%r25, %r186, %r190;
	add.s32 	%r26, %r17, %r15;
	shr.u32 	%r191, %r26, 4;
	and.b32  	%r27, %r26, 15;
	add.s32 	%r28, %r191, %r8;
	mad.lo.s32 	%r192, %r191, 24, %r27;
	shl.b32 	%r193, %r192, 1;
	add.s32 	%r29, %r186, %r193;
	add.s32 	%r30, %r26, %r15;
	add.s32 	%r31, %r182, %r9;
	mad.lo.s32 	%r32, %r31, %r149, %r16;
	mov.u32 	%r194, _ZZ21lora_shrink_kernel_v3I6__halffLi32ELi32ELi16EEvPKT_PKvPT0_PKiS9_S9_S9_iiiifiiiiiiiiE11smem_lora_a;
	add.s32 	%r33, %r194, %r185;
	add.s32 	%r34, %r187, %r9;
	mad.lo.s32 	%r35, %r34, %r149, %r16;
	add.s32 	%r36, %r194, %r190;
	add.s32 	%r37, %r191, %r9;
	mad.lo.s32 	%r38, %r37, %r149, %r16;
	add.s32 	%r39, %r194, %r193;
	mov.f32 	%f59, 0f00000000;
$L__BB0_6:
	setp.gt.u32 	%p8, %r369, 511;
	@%p8 bra 	$L__BB0_48;
	setp.eq.s32 	%p9, %r19, 3;
	mov.b32 	%r195, 0;
	// begin inline asm
	cvt.rn.f16.s32 %rs30, %r195;
	// end inline asm
	mov.u32 	%r360, %r369;
	@%p9 bra 	$L__BB0_17;
	setp.ge.u32 	%p10, %r21, %r7;
	add.s32 	%r41, %r20, %r359;
	setp.ge.s32 	%p11, %r41, %r12;
	or.pred  	%p12, %p10, %p11;
	mov.u16 	%rs31, %rs30;
	@%p12 bra 	$L__BB0_10;
	ld.global.nc.u32 	%r197, [%rd6];
	mul.lo.s32 	%r198, %r41, %r147;
	mad.lo.s32 	%r199, %r197, %r146, %r198;
	mul.wide.s32 	%rd29, %r199, 2;
	add.s64 	%rd30, %rd1, %rd29;
	ld.global.nc.u16 	%rs31, [%rd30];
$L__BB0_10:
	setp.eq.s32 	%p13, %r19, 0;
	st.shared.u16 	[%r22], %rs31;
	mov.u32 	%r360, %r17;
	@%p13 bra 	$L__BB0_17;
	setp.ge.u32 	%p14, %r24, %r7;
	add.s32 	%r42, %r23, %r359;
	setp.ge.s32 	%p15, %r42, %r12;
	or.pred  	%p16, %p14, %p15;
	mov.u16 	%rs32, %rs30;
	@%p16 bra 	$L__BB0_13;
	ld.global.nc.u32 	%r201, [%rd7];
	mul.lo.s32 	%r202, %r42, %r147;
	mad.lo.s32 	%r203, %r201, %r146, %r202;
	mul.wide.s32 	%rd31, %r203, 2;
	add.s64 	%rd32, %rd1, %rd31;
	ld.global.nc.u16 	%rs32, [%rd32];
$L__BB0_13:
	setp.eq.s32 	%p17, %r19, 1;
	st.shared.u16 	[%r25], %rs32;
	mov.u32 	%r360, %r26;
	@%p17 bra 	$L__BB0_17;
	setp.ge.u32 	%p18, %r28, %r7;
	add.s32 	%r43, %r27, %r359;
	setp.ge.s32 	%p19, %r43, %r12;
	or.pred  	%p20, %p18, %p19;
	mov.u16 	%rs33, %rs30;
	@%p20 bra 	$L__BB0_16;
	add.s32 	%r205, %r28, %r10;
	mul.wide.s32 	%rd33, %r205, 4;
	add.s64 	%rd34, %rd3, %rd33;
	ld.global.nc.u32 	%r206, [%rd34];
	mul.lo.s32 	%r207, %r43, %r147;
	mad.lo.s32 	%r208, %r206, %r146, %r207;
	mul.wide.s32 	%rd35, %r208, 2;
	add.s64 	%rd36, %rd1, %rd35;
	ld.global.nc.u16 	%rs33, [%rd36];
$L__BB0_16:
	st.shared.u16 	[%r29], %rs33;
	mov.u32 	%r360, %r30;
$L__BB0_17:
	setp.lt.u32 	%p21, %r18, 3;
	@%p21 bra 	$L__BB0_28;
	shl.b32 	%r209, %r15, 1;
	add.s32 	%r364, %r209, %r360;
	mad.lo.s32 	%r363, %r15, 3, %r360;
	add.s32 	%r362, %r15, %r360;
$L__BB0_19:
	shr.u32 	%r56, %r360, 4;
	and.b32  	%r57, %r360, 15;
	add.s32 	%r58, %r56, %r8;
	add.s32 	%r59, %r57, %r359;
	setp.ge.s32 	%p22, %r58, %r7;
	setp.ge.s32 	%p23, %r59, %r12;
	or.pred  	%p24, %p22, %p23;
	mov.u16 	%rs37, %rs30;
	@%p24 bra 	$L__BB0_21;
	add.s32 	%r210, %r58, %r10;
	mul.wide.s32 	%rd37, %r210, 4;
	add.s64 	%rd38, %rd3, %rd37;
	ld.global.nc.u32 	%r211, [%rd38];
	mul.lo.s32 	%r212, %r59, %r147;
	mad.lo.s32 	%r213, %r211, %r146, %r212;
	mul.wide.s32 	%rd39, %r213, 2;
	add.s64 	%rd40, %rd1, %rd39;
	ld.global.nc.u16 	%rs37, [%rd40];
$L__BB0_21:
	mad.lo.s32 	%r214, %r56, 24, %r57;
	shl.b32 	%r215, %r214, 1;
	mov.u32 	%r216, _ZZ21lora_shrink_kernel_v3I6__halffLi32ELi32ELi16EEvPKT_PKvPT0_PKiS9_S9_S9_iiiifiiiiiiiiE10smem_input;
	add.s32 	%r217, %r216, %r215;
	st.shared.u16 	[%r217], %rs37;
	shr.u32 	%r60, %r362, 4;
	and.b32  	%r61, %r362, 15;
	add.s32 	%r62, %r60, %r8;
	add.s32 	%r63, %r61, %r359;
	setp.ge.s32 	%p25, %r62, %r7;
	setp.ge.s32 	%p26, %r63, %r12;
	or.pred  	%p27, %p25, %p26;
	mov.u16 	%rs38, %rs30;
	@%p27 bra 	$L__BB0_23;
	add.s32 	%r218, %r62, %r10;
	mul.wide.s32 	%rd41, %r218, 4;
	add.s64 	%rd42, %rd3, %rd41;
	ld.global.nc.u32 	%r219, [%rd42];
	mul.lo.s32 	%r220, %r63, %r147;
	mad.lo.s32 	%r221, %r219, %r146, %r220;
	mul.wide.s32 	%rd43, %r221, 2;
	add.s64 	%rd44, %rd1, %rd43;
	ld.global.nc.u16 	%rs38, [%rd44];
$L__BB0_23:
	mad.lo.s32 	%r222, %r60, 24, %r61;
	shl.b32 	%r223, %r222, 1;
	add.s32 	%r225, %r216, %r223;
	st.shared.u16 	[%r225], %rs38;
	add.s32 	%r64, %r360, %r15;
	shr.u32 	%r65, %r364, 4;
	and.b32  	%r66, %r364, 15;
	add.s32 	%r67, %r65, %r8;
	add.s32 	%r68, %r66, %r359;
	setp.ge.s32 	%p28, %r67, %r7;
	setp.ge.s32 	%p29, %r68, %r12;
	or.pred  	%p30, %p28, %p29;
	mov.u16 	%rs39, %rs30;
	@%p30 bra 	$L__BB0_25;
	add.s32 	%r226, %r67, %r10;
	mul.wide.s32 	%rd45, %r226, 4;
	add.s64 	%rd46, %rd3, %rd45;
	ld.global.nc.u32 	%r227, [%rd46];
	mul.lo.s32 	%r228, %r68, %r147;
	mad.lo.s32 	%r229, %r227, %r146, %r228;
	mul.wide.s32 	%rd47, %r229, 2;
	add.s64 	%rd48, %rd1, %rd47;
	ld.global.nc.u16 	%rs39, [%rd48];
$L__BB0_25:
	mad.lo.s32 	%r230, %r65, 24, %r66;
	shl.b32 	%r231, %r230, 1;
	add.s32 	%r233, %r216, %r231;
	st.shared.u16 	[%r233], %rs39;
	add.s32 	%r69, %r64, %r15;
	shr.u32 	%r70, %r363, 4;
	and.b32  	%r71, %r363, 15;
	add.s32 	%r72, %r70, %r8;
	add.s32 	%r73, %r71, %r359;
	setp.ge.s32 	%p31, %r72, %r7;
	setp.ge.s32 	%p32, %r73, %r12;
	or.pred  	%p33, %p31, %p32;
	mov.u16 	%rs40, %rs30;
	@%p33 bra 	$L__BB0_27;
	add.s32 	%r234, %r72, %r10;
	mul.wide.s32 	%rd49, %r234, 4;
	add.s64 	%rd50, %rd3, %rd49;
	ld.global.nc.u32 	%r235, [%rd50];
	mul.lo.s32 	%r236, %r73, %r147;
	mad.lo.s32 	%r237, %r235, %r146, %r236;
	mul.wide.s32 	%rd51, %r237, 2;
	add.s64 	%rd52, %rd1, %rd51;
	ld.global.nc.u16 	%rs40, [%rd52];
$L__BB0_27:
	mad.lo.s32 	%r238, %r70, 24, %r71;
	shl.b32 	%r239, %r238, 1;
	add.s32 	%r241, %r216, %r239;
	st.shared.u16 	[%r241], %rs40;
	add.s32 	%r242, %r69, %r15;
	add.s32 	%r360, %r242, %r15;
	shl.b32 	%r243, %r15, 2;
	add.s32 	%r364, %r364, %r243;
	add.s32 	%r363, %r363, %r243;
	add.s32 	%r362, %r362, %r243;
	setp.lt.u32 	%p34, %r360, 512;
	@%p34 bra 	$L__BB0_19;
$L__BB0_28:
	mov.u32 	%r361, %r369;
	@%p9 bra 	$L__BB0_38;
	setp.ge.s32 	%p36, %r31, %r143;
	add.s32 	%r48, %r20, %r359;
	setp.ge.s32 	%p37, %r48, %r12;
	or.pred  	%p38, %p36, %p37;
	mov.u16 	%rs34, %rs30;
	@%p38 bra 	$L__BB0_31;
	mad.lo.s32 	%r245, %r48, %r150, %r32;
	mul.wide.s32 	%rd53, %r245, 2;
	add.s64 	%rd54, %rd97, %rd53;
	ld.u16 	%rs34, [%rd54];
$L__BB0_31:
	setp.eq.s32 	%p39, %r19, 0;
	st.shared.u16 	[%r33], %rs34;
	mov.u32 	%r361, %r17;
	@%p39 bra 	$L__BB0_38;
	setp.ge.s32 	%p40, %r34, %r143;
	add.s32 	%r49, %r23, %r359;
	setp.ge.s32 	%p41, %r49, %r12;
	or.pred  	%p42, %p40, %p41;
	mov.u16 	%rs35, %rs30;
	@%p42 bra 	$L__BB0_34;
	mad.lo.s32 	%r247, %r49, %r150, %r35;
	mul.wide.s32 	%rd55, %r247, 2;
	add.s64 	%rd56, %rd97, %rd55;
	ld.u16 	%rs35, [%rd56];
$L__BB0_34:
	setp.eq.s32 	%p43, %r19, 1;
	st.shared.u16 	[%r36], %rs35;
	mov.u32 	%r361, %r26;
	@%p43 bra 	$L__BB0_38;
	setp.ge.s32 	%p44, %r37, %r143;
	add.s32 	%r50, %r27, %r359;
	setp.ge.s32 	%p45, %r50, %r12;
	or.pred  	%p46, %p44, %p45;
	mov.u16 	%rs36, %rs30;
	@%p46 bra 	$L__BB0_37;
	mad.lo.s32 	%r249, %r50, %r150, %r38;
	mul.wide.s32 	%rd57, %r249, 2;
	add.s64 	%rd58, %rd97, %rd57;
	ld.u16 	%rs36, [%rd58];
$L__BB0_37:
	st.shared.u16 	[%r39], %rs36;
	mov.u32 	%r361, %r30;
$L__BB0_38:
	@%p21 bra 	$L__BB0_48;
$L__BB0_39:
	shr.u32 	%r79, %r361, 4;
	and.b32  	%r80, %r361, 15;
	add.s32 	%r81, %r79, %r9;
	add.s32 	%r82, %r80, %r359;
	setp.ge.s32 	%p48, %r81, %r143;
	setp.ge.s32 	%p49, %r82, %r12;
	or.pred  	%p50, %p48, %p49;
	mov.u16 	%rs41, %rs30;
	@%p50 bra 	$L__BB0_41;
	mad.lo.s32 	%r250, %r81, %r149, %r16;
	mad.lo.s32 	%r251, %r82, %r150, %r250;
	mul.wide.s32 	%rd59, %r251, 2;
	add.s64 	%rd60, %rd97, %rd59;
	ld.u16 	%rs41, [%rd60];
$L__BB0_41:
	mad.lo.s32 	%r252, %r79, 24, %r80;
	shl.b32 	%r253, %r252, 1;
	mov.u32 	%r254, _ZZ21lora_shrink_kernel_v3I6__halffLi32ELi32ELi16EEvPKT_PKvPT0_PKiS9_S9_S9_iiiifiiiiiiiiE11smem_lora_a;
	add.s32 	%r255, %r254, %r253;
	st.shared.u16 	[%r255], %rs41;
	add.s32 	%r83, %r361, %r15;
	shr.u32 	%r84, %r83, 4;
	and.b32  	%r85, %r83, 15;
	add.s32 	%r86, %r84, %r9;
	add.s32 	%r87, %r85, %r359;
	setp.ge.s32 	%p51, %r86, %r143;
	setp.ge.s32 	%p52, %r87, %r12;
	or.pred  	%p53, %p51, %p52;
	mov.u16 	%rs42, %rs30;
	@%p53 bra 	$L__BB0_43;
	mad.lo.s32 	%r256, %r86, %r149, %r16;
	mad.lo.s32 	%r257, %r87, %r150, %r256;
	mul.wide.s32 	%rd61, %r257, 2;
	add.s64 	%rd62, %rd97, %rd61;
	ld.u16 	%rs42, [%rd62];
$L__BB0_43:
	mad.lo.s32 	%r258, %r84, 24, %r85;
	shl.b32 	%r259, %r258, 1;
	add.s32 	%r261, %r254, %r259;
	st.shared.u16 	[%r261], %rs42;
	add.s32 	%r88, %r83, %r15;
	shr.u32 	%r89, %r88, 4;
	and.b32  	%r90, %r88, 15;
	add.s32 	%r91, %r89, %r9;
	add.s32 	%r92, %r90, %r359;
	setp.ge.s32 	%p54, %r91, %r143;
	setp.ge.s32 	%p55, %r92, %r12;
	or.pred  	%p56, %p54, %p55;
	mov.u16 	%rs43, %rs30;
	@%p56 bra 	$L__BB0_45;
	mad.lo.s32 	%r262, %r91, %r149, %r16;
	mad.lo.s32 	%r263, %r92, %r150, %r262;
	mul.wide.s32 	%rd63, %r263, 2;
	add.s64 	%rd64, %rd97, %rd63;
	ld.u16 	%rs43, [%rd64];
$L__BB0_45:
	mad.lo.s32 	%r264, %r89, 24, %r90;
	shl.b32 	%r265, %r264, 1;
	add.s32 	%r267, %r254, %r265;
	st.shared.u16 	[%r267], %rs43;
	add.s32 	%r93, %r88, %r15;
	shr.u32 	%r94, %r93, 4;
	and.b32  	%r95, %r93, 15;
	add.s32 	%r96, %r94, %r9;
	add.s32 	%r97, %r95, %r359;
	setp.ge.s32 	%p57, %r96, %r143;
	setp.ge.s32 	%p58, %r97, %r12;
	or.pred  	%p59, %p57, %p58;
	mov.u16 	%rs44, %rs30;
	@%p59 bra 	$L__BB0_47;
	mad.lo.s32 	%r268, %r96, %r149, %r16;
	mad.lo.s32 	%r269, %r97, %r150, %r268;
	mul.wide.s32 	%rd65, %r269, 2;
	add.s64 	%rd66, %rd97, %rd65;
	ld.u16 	%rs44, [%rd66];
$L__BB0_47:
	mad.lo.s32 	%r270, %r94, 24, %r95;
	shl.b32 	%r271, %r270, 1;
	add.s32 	%r273, %r254, %r271;
	st.shared.u16 	[%r273], %rs44;
	add.s32 	%r361, %r93, %r15;
	setp.lt.u32 	%p60, %r361, 512;
	@%p60 bra 	$L__BB0_39;
$L__BB0_48:
	setp.gt.u32 	%p61, %r369, 127;
	bar.sync 	0;
	@%p61 bra 	$L__BB0_50;
	shr.u32 	%r274, %r369, 6;
	mov.u32 	%r275, _ZZ21lora_shrink_kernel_v3I6__halffLi32ELi32ELi16EEvPKT_PKvPT0_PKiS9_S9_S9_iiiifiiiiiiiiE10smem_input;
	mad.lo.s32 	%r276, %r274, 768, %r275;
	mov.b32 	%r277, 24;
	wmma.load.a.sync.aligned.row.m16n16k16.shared.f16 	{%r278, %r279, %r280, %r281, %r282, %r283, %r284, %r285}, [%r276], %r277;
	mov.u32 	%r286, _ZZ21lora_shrink_kernel_v3I6__halffLi32ELi32ELi16EEvPKT_PKvPT0_PKiS9_S9_S9_iiiifiiiiiiiiE11smem_lora_a;
	mad.lo.s32 	%r287, %r14, 768, %r286;
	wmma.load.b.sync.aligned.col.m16n16k16.shared.f16 	{%r288, %r289, %r290, %r291, %r292, %r293, %r294, %r295}, [%r287], %r277;
	wmma.mma.sync.aligned.row.col.m16n16k16.f32.f32 {%f66, %f65, %f64, %f63, %f62, %f61, %f60, %f59}, {%r278, %r279, %r280, %r281, %r282, %r283, %r284, %r285}, {%r288, %r289, %r290, %r291, %r292, %r293, %r294, %r295}, {%f66, %f65, %f64, %f63, %f62, %f61, %f60, %f59};
$L__BB0_50:
	bar.sync 	0;
	add.s32 	%r359, %r359, 16;
	setp.lt.s32 	%p62, %r359, %r12;
	@%p62 bra 	$L__BB0_6;
$L__BB0_51:
	setp.gt.u32 	%p63, %r369, 127;
	@%p63 bra 	$L__BB0_53;
	shl.b32 	%r296, %r14, 6;
	shl.b32 	%r297, %r369, 5;
	and.b32  	%r298, %r297, 30720;
	or.b32  	%r299, %r298, %r296;
	mov.u32 	%r300, _ZZ21lora_shrink_kernel_v3I6__halffLi32ELi32ELi16EEvPKT_PKvPT0_PKiS9_S9_S9_iiiifiiiiiiiiE16smem_accumulator;
	add.s32 	%r301, %r300, %r299;
	mov.b32 	%r302, 32;
	wmma.store.d.sync.aligned.row.m16n16k16.shared.f32 	[%r301], {%f66, %f65, %f64, %f63, %f62, %f61, %f60, %f59}, %r302;
$L__BB0_53:
	bar.sync 	0;
	mul.lo.s32 	%r100, %r151, %r4;
	mov.u32 	%r101, %ntid.x;
	add.s32 	%r303, %r369, %r101;
	max.u32 	%r304, %r303, 1024;
	setp.lt.u32 	%p64, %r303, 1024;
	selp.u32 	%r305, 1, 0, %p64;
	add.s32 	%r306, %r303, %r305;
	sub.s32 	%r307, %r304, %r306;
	div.u32 	%r308, %r307, %r101;
	add.s32 	%r102, %r308, %r305;
	and.b32  	%r309, %r102, 3;
	setp.eq.s32 	%p65, %r309, 3;
	@%p65 bra 	$L__BB0_60;
	add.s32 	%r310, %r102, 1;
	and.b32  	%r311, %r310, 3;
	neg.s32 	%r367, %r311;
$L__BB0_55:
	.pragma "nounroll";
	shr.u32 	%r312, %r369, 5;
	and.b32  	%r106, %r369, 31;
	add.s32 	%r107, %r312, %r8;
	add.s32 	%r108, %r106, %r9;
	setp.ge.s32 	%p66, %r107, %r7;
	setp.ge.s32 	%p67, %r108, %r143;
	or.pred  	%p68, %p66, %p67;
	@%p68 bra 	$L__BB0_59;
	setp.eq.s32 	%p69, %r2, 1;
	add.s32 	%r313, %r107, %r10;
	mul.wide.s32 	%rd67, %r313, 4;
	add.s64 	%rd68, %rd3, %rd67;
	ld.global.nc.u32 	%r314, [%rd68];
	mad.lo.s32 	%r315, %r108, %r153, %r100;
	mad.lo.s32 	%r109, %r314, %r152, %r315;
	and.b32  	%r316, %r369, 992;
	or.b32  	%r317, %r316, %r106;
	shl.b32 	%r318, %r317, 2;
	mov.u32 	%r319, _ZZ21lora_shrink_kernel_v3I6__halffLi32ELi32ELi16EEvPKT_PKvPT0_PKiS9_S9_S9_iiiifiiiiiiiiE16smem_accumulator;
	add.s32 	%r320, %r319, %r318;
	ld.shared.f32 	%f41, [%r320];
	mul.f32 	%f33, %f38, %f41;
	@%p69 bra 	$L__BB0_58;
	mul.wide.s32 	%rd69, %r109, 4;
	add.s64 	%rd70, %rd2, %rd69;
	atom.global.add.f32 	%f42, [%rd70], %f33;
	bra.uni 	$L__BB0_59;
$L__BB0_58:
	mul.wide.s32 	%rd71, %r109, 4;
	add.s64 	%rd72, %rd2, %rd71;
	st.global.f32 	[%rd72], %f33;
$L__BB0_59:
	add.s32 	%r369, %r369, %r101;
	add.s32 	%r367, %r367, 1;
	setp.ne.s32 	%p70, %r367, 0;
	@%p70 bra 	$L__BB0_55;
$L__BB0_60:
	setp.lt.u32 	%p71, %r102, 3;
	@%p71 bra 	$L__BB0_79;
	shl.b32 	%r321, %r101, 1;
	add.s32 	%r372, %r369, %r321;
	shl.b32 	%r114, %r101, 2;
	mad.lo.s32 	%r371, %r101, 3, %r369;
	add.s32 	%r370, %r101, %r369;
$L__BB0_62:
	shr.u32 	%r322, %r369, 5;
	and.b32  	%r121, %r369, 31;
	add.s32 	%r122, %r322, %r8;
	add.s32 	%r123, %r121, %r9;
	setp.ge.s32 	%p72, %r122, %r7;
	setp.ge.s32 	%p73, %r123, %r143;
	or.pred  	%p74, %p72, %p73;
	@%p74 bra 	$L__BB0_66;
	setp.ne.s32 	%p75, %r2, 1;
	add.s32 	%r323, %r122, %r10;
	mul.wide.s32 	%rd73, %r323, 4;
	add.s64 	%rd74, %rd3, %rd73;
	ld.global.nc.u32 	%r324, [%rd74];
	mad.lo.s32 	%r325, %r123, %r153, %r100;
	mad.lo.s32 	%r124, %r324, %r152, %r325;
	and.b32  	%r326, %r369, 992;
	or.b32  	%r327, %r326, %r121;
	shl.b32 	%r328, %r327, 2;
	mov.u32 	%r329, _ZZ21lora_shrink_kernel_v3I6__halffLi32ELi32ELi16EEvPKT_PKvPT0_PKiS9_S9_S9_iiiifiiiiiiiiE16smem_accumulator;
	add.s32 	%r330, %r329, %r328;
	ld.shared.f32 	%f43, [%r330];
	mul.f32 	%f34, %f38, %f43;
	@%p75 bra 	$L__BB0_65;
	mul.wide.s32 	%rd77, %r124, 4;
	add.s64 	%rd78, %rd2, %rd77;
	st.global.f32 	[%rd78], %f34;
	bra.uni 	$L__BB0_66;
$L__BB0_65:
	mul.wide.s32 	%rd75, %r124, 4;
	add.s64 	%rd76, %rd2, %rd75;
	atom.global.add.f32 	%f44, [%rd76], %f34;
$L__BB0_66:
	shr.u32 	%r331, %r370, 5;
	and.b32  	%r125, %r370, 31;
	add.s32 	%r126, %r331, %r8;
	add.s32 	%r127, %r125, %r9;
	setp.ge.s32 	%p76, %r126, %r7;
	setp.ge.s32 	%p77, %r127, %r143;
	or.pred  	%p78, %p76, %p77;
	@%p78 bra 	$L__BB0_70;
	setp.eq.s32 	%p79, %r2, 1;
	add.s32 	%r332, %r126, %r10;
	mul.wide.s32 	%rd79, %r332, 4;
	add.s64 	%rd80, %rd3, %rd79;
	ld.global.nc.u32 	%r333, [%rd80];
	mad.lo.s32 	%r334, %r127, %r153, %r100;
	mad.lo.s32 	%r128, %r333, %r152, %r334;
	and.b32  	%r335, %r370, 992;
	or.b32  	%r336, %r335, %r125;
	shl.b32 	%r337, %r336, 2;
	mov.u32 	%r338, _ZZ21lora_shrink_kernel_v3I6__halffLi32ELi32ELi16EEvPKT_PKvPT0_PKiS9_S9_S9_iiiifiiiiiiiiE16smem_accumulator;
	add.s32 	%r339, %r338, %r337;
	ld.shared.f32 	%f45, [%r339];
	mul.f32 	%f35, %f38, %f45;
	@%p79 bra 	$L__BB0_69;
	mul.wide.s32 	%rd81, %r128, 4;
	add.s64 	%rd82, %rd2, %rd81;
	atom.global.add.f32 	%f46, [%rd82], %f35;
	bra.uni 	$L__BB0_70;
$L__BB0_69:
	mul.wide.s32 	%rd83, %r128, 4;
	add.s64 	%rd84, %rd2, %rd83;
	st.global.f32 	[%rd84], %f35;
$L__BB0_70:
	add.s32 	%r129, %r369, %r101;
	shr.u32 	%r340, %r372, 5;
	and.b32  	%r130, %r372, 31;
	add.s32 	%r131, %r340, %r8;
	add.s32 	%r132, %r130, %r9;
	setp.ge.s32 	%p80, %r131, %r7;
	setp.ge.s32 	%p81, %r132, %r143;
	or.pred  	%p82, %p80, %p81;
	@%p82 bra 	$L__BB0_74;
	setp.eq.s32 	%p83, %r2, 1;
	add.s32 	%r341, %r131, %r10;
	mul.wide.s32 	%rd85, %r341, 4;
	add.s64 	%rd86, %rd3, %rd85;
	ld.global.nc.u32 	%r342, [%rd86];
	mad.lo.s32 	%r343, %r132, %r153, %r100;
	mad.lo.s32 	%r133, %r342, %r152, %r343;
	and.b32  	%r344, %r372, 992;
	or.b32  	%r345, %r344, %r130;
	shl.b32 	%r346, %r345, 2;
	mov.u32 	%r347, _ZZ21lora_shrink_kernel_v3I6__halffLi32ELi32ELi16EEvPKT_PKvPT0_PKiS9_S9_S9_iiiifiiiiiiiiE16smem_accumulator;
	add.s32 	%r348, %r347, %r346;
	ld.shared.f32 	%f47, [%r348];
	mul.f32 	%f36, %f38, %f47;
	@%p83 bra 	$L__BB0_73;
	mul.wide.s32 	%rd87, %r133, 4;
	add.s64 	%rd88, %rd2, %rd87;
	atom.global.add.f32 	%f48, [%rd88], %f36;
	bra.uni 	$L__BB0_74;
$L__BB0_73:
	mul.wide.s32 	%rd89, %r133, 4;
	add.s64 	%rd90, %rd2, %rd89;
	st.global.f32 	[%rd90], %f36;
$L__BB0_74:
	add.s32 	%r134, %r129, %r101;
	shr.u32 	%r349, %r371, 5;
	and.b32  	%r135, %r371, 31;
	add.s32 	%r136, %r349, %r8;
	add.s32 	%r137, %r135, %r9;
	setp.ge.s32 	%p84, %r136, %r7;
	setp.ge.s32 	%p85, %r137, %r143;
	or.pred  	%p86, %p84, %p85;
	@%p86 bra 	$L__BB0_78;
	setp.eq.s32 	%p87, %r2, 1;
	add.s32 	%r350, %r136, %r10;
	mul.wide.s32 	%rd91, %r350, 4;
	add.s64 	%rd92, %rd3, %rd91;
	ld.global.nc.u32 	%r351, [%rd92];
	mad.lo.s32 	%r352, %r137, %r153, %r100;
	mad.lo.s32 	%r138, %r351, %r152, %r352;
	and.b32  	%r353, %r371, 992;
	or.b32  	%r354, %r353, %r135;
	shl.b32 	%r355, %r354, 2;
	mov.u32 	%r356, _ZZ21lora_shrink_kernel_v3I6__halffLi32ELi32ELi16EEvPKT_PKvPT0_PKiS9_S9_S9_iiiifiiiiiiiiE16smem_accumulator;
	add.s32 	%r357, %r356, %r355;
	ld.shared.f32 	%f49, [%r357];
	mul.f32 	%f37, %f38, %f49;
	@%p87 bra 	$L__BB0_77;
	mul.wide.s32 	%rd93, %r138, 4;
	add.s64 	%rd94, %rd2, %rd93;
	atom.global.add.f32 	%f50, [%rd94], %f37;
	bra.uni 	$L__BB0_78;
$L__BB0_77:
	mul.wide.s32 	%rd95, %r138, 4;
	add.s64 	%rd96, %rd2, %rd95;
	st.global.f32 	[%rd96], %f37;
$L__BB0_78:
	add.s32 	%r358, %r134, %r101;
	add.s32 	%r369, %r358, %r101;
	add.s32 	%r372, %r372, %r114;
	add.s32 	%r371, %r371, %r114;
	add.s32 	%r370, %r370, %r114;
	setp.lt.u32 	%p88, %r369, 1024;
	@%p88 bra 	$L__BB0_62;
$L__BB0_79:
	ret;

}
	// .globl	_Z21lora_shrink_kernel_v3I6__halfS0_Li32ELi32ELi16EEvPKT_PKvPT0_PKiS9_S9_S9_iiiifiiiiiiii
.visible .entry _Z21lora_shrink_kernel_v3I6__halfS0_Li32ELi32ELi16EEvPKT_PKvPT0_PKiS9_S9_S9_iiiifiiiiiiii(
	.param .u64 .ptr .align 1 _Z21lora_shrink_kernel_v3I6__halfS0_Li32ELi32ELi16EEvPKT_PKvPT0_PKiS9_S9_S9_iiiifiiiiiiii_param_0,
	.param .u64 .ptr .align 1 _Z21lora_shrink_kernel_v3I6__halfS0_Li32ELi32ELi16EEvPKT_PKvPT0_PKiS9_S9_S9_iiiifiiiiiiii_param_1,
	.param .u64 .ptr .align 1 _Z21lora_shrink_kernel_v3I6__halfS0_Li32ELi32ELi16EEvPKT_PKvPT0_PKiS9_S9_S9_iiiifiiiiiiii_param_2,
	.param .u64 .ptr .align 1 _Z21lora_shrink_kernel_v3I6__halfS0_Li32ELi32ELi16EEvPKT_PKvPT0_PKiS9_S9_S9_iiiifiiiiiiii_param_3,
	.param .u64 .ptr .align 1 _Z21lora_shrink_kernel_v3I6__halfS0_Li32ELi32ELi16EEvPKT_PKvPT0_PKiS9_S9_S9_iiiifiiiiiiii_param_4,
	.param .u64 .ptr .align 1 _Z21lora_shrink_kernel_v3I6__halfS0_Li32ELi32ELi16EEvPKT_PKvPT0_PKiS9_S9_S9_iiiifiiiiiiii_param_5,
	.param .u64 .ptr .align 1 _Z21lora_shrink_kernel_v3I6__halfS0_Li32ELi32ELi16EEvPKT_PKvPT0_PKiS9_S9_S9_iiiifiiiiiiii_param_6,
	.param .u32 _Z21lora_shrink_kernel_v3I6__halfS0_Li32ELi32ELi16EEvPKT_PKvPT0_PKiS9_S9_S9_iiiifiiiiiiii_param_7,
	.param .u32 _Z21lora_shrink_kernel_v3I6__halfS0_Li32ELi32ELi16EEvPKT_PKvPT0_PKiS9_S9_S9_iiiifiiiiiiii_param_8,
	.param .u32 _Z21lora_shrink_kernel_v3I6__halfS0_Li32ELi32ELi16EEvPKT_PKvPT0_PKiS9_S9_S9_iiiifiiiiiiii_param_9,
	.param .u32 _Z21lora_shrink_kernel_v3I6__halfS0_Li32ELi32ELi16EEvPKT_PKvPT0_PKiS9_S9_S9_iiiifiiiiiiii_param_10,
	.param .f32 _Z21lora_shrink_kernel_v3I6__halfS0_Li32ELi32ELi16EEvPKT_PKvPT0_PKiS9_S9_S9_iiiifiiiiiiii_param_11,
	.param .u32 _Z21lora_shrink_kernel_v3I6__halfS0_Li32ELi32ELi16EEvPKT_PKvPT0_PKiS9_S9_S9_iiiifiiiiiiii_param_12,
	.param .u32 _Z21lora_shrink_kernel_v3I6__halfS0_Li32ELi32ELi16EEvPKT_PKvPT0_PKiS9_S9_S9_iiiifiiiiiiii_param_13,
	.param .u32 _Z21lora_shrink_kernel_v3I6__halfS0_Li32ELi32ELi16EEvPKT_PKvPT0_PKiS9_S9_S9_iiiifiiiiiiii_param_14,
	.param .u32 _Z21lora_shrink_kernel_v3I6__halfS0_Li32ELi32ELi16EEvPKT_PKvPT0_PKiS9_S9_S9_iiiifiiiiiiii_param_15,
	.param .u32 _Z21lora_shrink_kernel_v3I6__halfS0_Li32ELi32ELi16EEvPKT_PKvPT0_PKiS9_S9_S9_iiiifiiiiiiii_param_16,
	.param .u32 _Z21lora_shrink_kernel_v3I6__halfS0_Li32ELi32ELi16EEvPKT_PKvPT0_PKiS9_S9_S9_iiiifiiiiiiii_param_17,
	.param .u32 _Z21lora_shrink_kernel_v3I6__halfS0_Li32ELi32ELi16EEvPKT_PKvPT0_PKiS9_S9_S9_iiiifiiiiiiii_param_18,
	.param .u32 _Z21lora_shrink_kernel_v3I6__halfS0_Li32ELi32ELi16EEvPKT_PKvPT0_PKiS9_S9_S9_iiiifiiiiiiii_param_19
)
{
	.reg .pred 	%p<89>;
	.reg .b16 	%rs<65>;
	.reg .b32 	%r<374>;
	.reg .b32 	%f<80>;
	.reg .b64 	%rd<98>;
	// demoted variable
	.shared .align 2 .b8 _ZZ21lora_shrink_kernel_v3I6__halfS0_Li32ELi32ELi16EEvPKT_PKvPT0_PKiS9_S9_S9_iiiifiiiiiiiiE10smem_input[1536];
	// demoted variable
	.shared .align 2 .b8 _ZZ21lora_shrink_kernel_v3I6__halfS0_Li32ELi32ELi16EEvPKT_PKvPT0_PKiS9_S9_S9_iiiifiiiiiiiiE11smem_lora_a[1536];
	// demoted variable
	.shared .align 4 .b8 _ZZ21lora_shrink_kernel_v3I6__halfS0_Li32ELi32ELi16EEvPKT_PKvPT0_PKiS9_S9_S9_iiiifiiiiiiiiE16smem_accumulator[4096];
	ld.param.u64 	%rd11, [_Z21lora_shrink_kernel_v3I6__halfS0_Li32ELi32ELi16EEvPKT_PKvPT0_PKiS9_S9_S9_iiiifiiiiiiii_param_0];
	ld.param.u64 	%rd97, [_Z21lora_shrink_kernel_v3I6__halfS0_Li32ELi32ELi16EEvPKT_PKvPT0_PKiS9_S9_S9_iiiifiiiiiiii_param_1];
	ld.param.u64 	%rd8, [_Z21lora_shrink_kernel_v3I6__halfS0_Li32ELi32ELi16EEvPKT_PKvPT0_PKiS9_S9_S9_iiiifiiiiiiii_param_2];
	ld.param.u64 	%rd12, [_Z21lora_shrink_kernel_v3I6__halfS0_Li32ELi32ELi16EEvPKT_PKvPT0_PKiS9_S9_S9_iiiifiiiiiiii_param_3];
	ld.param.u64 	%rd13, [_Z21lora_shrink_kernel_v3I6__halfS0_Li32ELi32ELi16EEvPKT_PKvPT0_PKiS9_S9_S9_iiiifiiiiiiii_param_4];
	ld.param.u64 	%rd9, [_Z21lora_shrink_kernel_v3I6__halfS0_Li32ELi32ELi16EEvPKT_PKvPT0_PKiS9_S9_S9_iiiifiiiiiiii_param_5];
	ld.param.u64 	%rd10, [_Z21lora_shrink_kernel_v3I6__halfS0_Li32ELi32ELi16EEvPKT_PKvPT0_PKiS9_S9_S9_iiiifiiiiiiii_param_6];
	ld.param.u32 	%r154, [_Z21lora_shrink_kernel_v3I6__halfS0_Li32ELi32ELi16EEvPKT_PKvPT0_PKiS9_S9_S9_iiiifiiiiiiii_param_7];
	ld.param.u32 	%r143, [_Z21lora_shrink_kernel_v3I6__halfS0_Li32ELi32ELi16EEvPKT_PKvPT0_PKiS9_S9_S9_iiiifiiiiiiii_param_8];
	ld.param.u32 	%r144, [_Z21lora_shrink_kernel_v3I6__halfS0_Li32ELi32ELi16EEvPKT_PKvPT0_PKiS9_S9_S9_iiiifiiiiiiii_param_9];
	ld.param.u32 	%r145, [_Z21lora_shrink_kernel_v3I6__halfS0_Li32ELi32ELi16EEvPKT_PKvPT0_PKiS9_S9_S9_iiiifiiiiiiii_param_10];
	ld.param.f32 	%f38, [_Z21lora_shrink_kernel_v3I6__halfS0_Li32ELi32ELi16EEvPKT_PKvPT0_PKiS9_S9_S9_iiiifiiiiiiii_param_11];
	ld.param.u32 	%r146, [_Z21lora_shrink_kernel_v3I6__halfS0_Li32ELi32ELi16EEvPKT_PKvPT0_PKiS9_S9_S9_iiiifiiiiiiii_param_12];
	ld.param.u32 	%r147, [_Z21lora_shrink_kernel_v3I6__halfS0_Li32ELi32ELi16EEvPKT_PKvPT0_PKiS9_S9_S9_iiiifiiiiiiii_param_13];
	ld.param.u32 	%r148, [_Z21lora_shrink_kernel_v3I6__halfS0_Li32ELi32ELi16EEvPKT_PKvPT0_PKiS9_S9_S9_iiiifiiiiiiii_param_14];
	ld.param.u32 	%r149, [_Z21lora_shrink_kernel_v3I6__halfS0_Li32ELi32ELi16EEvPKT_PKvPT0_PKiS9_S9_S9_iiiifiiiiiiii_param_15];
	ld.param.u32 	%r150, [_Z21lora_shrink_kernel_v3I6__halfS0_Li32ELi32ELi16EEvPKT_PKvPT0_PKiS9_S9_S9_iiiifiiiiiiii_param_16];
	ld.param.u32 	%r151, [_Z21lora_shrink_kernel_v3I6__halfS0_Li32ELi32ELi16EEvPKT_PKvPT0_PKiS9_S9_S9_iiiifiiiiiiii_param_17];
	ld.param.u32 	%r152, [_Z21lora_shrink_kernel_v3I6__halfS0_Li32ELi32ELi16EEvPKT_PKvPT0_PKiS9_S9_S9_iiiifiiiiiiii_param_18];
	ld.param.u32 	%r153, [_Z21lora_shrink_kernel_v3I6__halfS0_Li32ELi32ELi16EEvPKT_PKvPT0_PKiS9_S9_S9_iiiifiiiiiiii_param_19];
	cvta.to.global.u64 	%rd1, %rd11;
	cvta.to.global.u64 	%rd2, %rd8;
	cvta.to.global.u64 	%rd3, %rd12;
	cvta.to.global.u64 	%rd14, %rd13;
	add.s32 	%r155, %r143, 31;
	shr.s32 	%r156, %r155, 31;
	shr.u32 	%r157, %r156, 27;
	add.s32 	%r158, %r155, %r157;
	shr.s32 	%r159, %r158, 5;
	add.s32 	%r160, %r154, 31;
	shr.s32 	%r161, %r160, 31;
	shr.u32 	%r162, %r161, 27;
	add.s32 	%r163, %r160, %r162;
	shr.s32 	%r1, %r163, 5;
	mov.u32 	%r164, %nctaid.x;
	mul.lo.s32 	%r165, %r159, %r1;
	div.u32 	%r2, %r164, %r165;
	mov.u32 	%r3, %ctaid.x;
	mov.u32 	%r4, %ctaid.y;
	mov.u32 	%r5, %ctaid.z;
	mul.wide.u32 	%rd15, %r5, 4;
	add.s64 	%rd16, %rd14, %rd15;
	ld.global.nc.u32 	%r6, [%rd16];
	setp.lt.s32 	%p1, %r6, 0;
	@%p1 bra 	$L__BB1_79;
	setp.eq.s32 	%p2, %r145, 1;
	@%p2 bra 	$L__BB1_3;
	cvta.to.global.u64 	%rd17, %rd97;
	mul.wide.u32 	%rd18, %r4, 8;
	add.s64 	%rd19, %rd17, %rd18;
	ld.global.nc.u64 	%rd97, [%rd19];
$L__BB1_3:
	cvta.to.global.u64 	%rd20, %rd9;
	add.s64 	%rd22, %rd20, %rd15;
	ld.global.nc.u32 	%r7, [%rd22];
	div.u32 	%r166, %r3, %r2;
	rem.s32 	%r167, %r166, %r1;
	shl.b32 	%r8, %r167, 5;
	mul.lo.s32 	%r168, %r2, %r1;
	div.s32 	%r169, %r3, %r168;
	shl.b32 	%r9, %r169, 5;
	setp.ge.s32 	%p3, %r8, %r7;
	setp.ge.s32 	%p4, %r9, %r143;
	or.pred  	%p5, %p3, %p4;
	@%p5 bra 	$L__BB1_79;
	cvta.to.global.u64 	%rd23, %rd10;
	add.s64 	%rd25, %rd23, %rd15;
	ld.global.nc.u32 	%r10, [%rd25];
	add.s32 	%r171, %r144, %r2;
	add.s32 	%r172, %r171, -1;
	div.s32 	%r173, %r172, %r2;
	rem.u32 	%r174, %r3, %r2;
	mul.lo.s32 	%r359, %r173, %r174;
	add.s32 	%r175, %r359, %r173;
	min.s32 	%r12, %r144, %r175;
	mov.u32 	%r369, %tid.x;
	shr.u32 	%r176, %r369, 5;
	and.b32  	%r14, %r176, 1;
	setp.ge.s32 	%p6, %r359, %r12;
	mov.f32 	%f64, 0f00000000;
	mov.f32 	%f65, %f64;
	mov.f32 	%f66, %f64;
	mov.f32 	%f67, %f64;
	mov.f32 	%f68, %f64;
	mov.f32 	%f69, %f64;
	mov.f32 	%f70, %f64;
	mov.f32 	%f71, %f64;
	@%p6 bra 	$L__BB1_51;
	mov.u32 	%r15, %ntid.x;
	mul.lo.s32 	%r16, %r6, %r148;
	add.s32 	%r17, %r369, %r15;
	max.u32 	%r177, %r17, 512;
	setp.lt.u32 	%p7, %r17, 512;
	selp.u32 	%r178, 1, 0, %p7;
	add.s32 	%r179, %r17, %r178;
	sub.s32 	%r180, %r177, %r179;
	div.u32 	%r181, %r180, %r15;
	add.s32 	%r18, %r181, %r178;
	and.b32  	%r19, %r18, 3;
	shr.u32 	%r182, %r369, 4;
	and.b32  	%r20, %r369, 15;
	add.s32 	%r21, %r182, %r8;
	add.s32 	%r183, %r21, %r10;
	mul.wide.s32 	%rd26, %r183, 4;
	add.s64 	%rd6, %rd3, %rd26;
	mad.lo.s32 	%r184, %r182, 24, %r20;
	shl.b32 	%r185, %r184, 1;
	mov.u32 	%r186, _ZZ21lora_shrink_kernel_v3I6__halfS0_Li32ELi32ELi16EEvPKT_PKvPT0_PKiS9_S9_S9_iiiifiiiiiiiiE10smem_input;
	add.s32 	%r22, %r186, %r185;
	shr.u32 	%r187, %r17, 4;
	and.b32  	%r23, %r17, 15;
	add.s32 	%r24, %r187, %r8;
	mad.lo.s32 	%r188, %r187, 24, %r23;
	shl.b32 	%r189, %r188, 1;
	add.s32 	%r25, %r186, %r189;
	add.s32 	%r26, %r17, %r15;
	shr.u32 	%r190, %r26, 4;
	and.b32  	%r27, %r26, 15;
	add.s32 	%r28, %r190, %r8;
	mad.lo.s32 	%r191, %r190, 24, %r27;
	shl.b32 	%r192, %r191, 1;
	add.s32 	%r29, %r186, %r192;
	add.s32 	%r30, %r26, %r15;
	add.s32 	%r31, %r182, %r9;
	mad.lo.s32 	%r32, %r31, %r149, %r16;
	mov.u32 	%r193, _ZZ21lora_shrink_kernel_v3I6__halfS0_Li32ELi32ELi16EEvPKT_PKvPT0_PKiS9_S9_S9_iiiifiiiiiiiiE11smem_lora_a;
	add.s32 	%r33, %r193, %r185;
	add.s32 	%r34, %r187, %r9;
	mad.lo.s32 	%r35, %r34, %r149, %r16;
	add.s32 	%r36, %r193, %r189;
	add.s32 	%r37, %r190, %r9;
	mad.lo.s32 	%r38, %r37, %r149, %r16;
	add.s32 	%r39, %r193, %r192;
	mov.f32 	%f64, 0f00000000;
$L__BB1_6:
	setp.gt.u32 	%p8, %r369, 511;
	@%p8 bra 	$L__BB1_48;
	setp.eq.s32 	%p9, %r19, 3;
	mov.b32 	%r194, 0;
	// begin inline asm
	cvt.rn.f16.s32 %rs30, %r194;
	// end inline asm
	mov.u32 	%r360, %r369;
	@%p9 bra 	$L__BB1_17;
	setp.ge.u32 	%p10, %r21, %r7;
	add.s32 	%r41, %r20, %r359;
	setp.ge.s32 	%p11, %r41, %r12;
	or.pred  	%p12, %p10, %p11;
	mov.u16 	%rs51, %rs30;
	@%p12 bra 	$L__BB1_10;
	ld.global.nc.u32 	%r196, [%rd6];
	mul.lo.s32 	%r197, %r41, %r147;
	mad.lo.s32 	%r198, %r196, %r146, %r197;
	mul.wide.s32 	%rd27, %r198, 2;
	add.s64 	%rd28, %rd1, %rd27;
	ld.global.nc.u16 	%rs51, [%rd28];
$L__BB1_10:
	setp.eq.s32 	%p13, %r19, 0;
	st.shared.u16 	[%r22], %rs51;
	mov.u32 	%r360, %r17;
	@%p13 bra 	$L__BB1_17;
	setp.ge.u32 	%p14, %r24, %r7;
	add.s32 	%r42, %r23, %r359;
	setp.ge.s32 	%p15, %r42, %r12;
	or.pred  	%p16, %p14, %p15;
	mov.u16 	%rs52, %rs30;
	@%p16 bra 	$L__BB1_13;
	add.s32 	%r200, %r24, %r10;
	mul.wide.s32 	%rd29, %r200, 4;
	add.s64 	%rd30, %rd3, %rd29;
	ld.global.nc.u32 	%r201, [%rd30];
	mul.lo.s32 	%r202, %r42, %r147;
	mad.lo.s32 	%r203, %r201, %r146, %r202;
	mul.wide.s32 	%rd31, %r203, 2;
	add.s64 	%rd32, %rd1, %rd31;
	ld.global.nc.u16 	%rs52, [%rd32];
$L__BB1_13:
	setp.eq.s32 	%p17, %r19, 1;
	st.shared.u16 	[%r25], %rs52;
	mov.u32 	%r360, %r26;
	@%p17 bra 	$L__BB1_17;
	setp.ge.u32 	%p18, %r28, %r7;
	add.s32 	%r43, %r27, %r359;
	setp.ge.s32 	%p19, %r43, %r12;
	or.pred  	%p20, %p18, %p19;
	mov.u16 	%rs53, %rs30;
	@%p20 bra 	$L__BB1_16;
	add.s32 	%r205, %r28, %r10;
	mul.wide.s32 	%rd33, %r205, 4;
	add.s64 	%rd34, %rd3, %rd33;
	ld.global.nc.u32 	%r206, [%rd34];
	mul.lo.s32 	%r207, %r43, %r147;
	mad.lo.s32 	%r208, %r206, %r146, %r207;
	mul.wide.s32 	%rd35, %r208, 2;
	add.s64 	%rd36, %rd1, %rd35;
	ld.global.nc.u16 	%rs53, [%rd36];
$L__BB1_16:
	st.shared.u16 	[%r29], %rs53;
	mov.u32 	%r360, %r30;
$L__BB1_17:
	setp.lt.u32 	%p21, %r18, 3;
	@%p21 bra 	$L__BB1_28;
	shl.b32 	%r209, %r15, 1;
	add.s32 	%r364, %r209, %r360;
	mad.lo.s32 	%r363, %r15, 3, %r360;
	add.s32 	%r362, %r15, %r360;
$L__BB1_19:
	shr.u32 	%r56, %r360, 4;
	and.b32  	%r57, %r360, 15;
	add.s32 	%r58, %r56, %r8;
	add.s32 	%r59, %r57, %r359;
	setp.ge.s32 	%p22, %r58, %r7;
	setp.ge.s32 	%p23, %r59, %r12;
	or.pred  	%p24, %p22, %p23;
	mov.u16 	%rs57, %rs30;
	@%p24 bra 	$L__BB1_21;
	add.s32 	%r210, %r58, %r10;
	mul.wide.s32 	%rd37, %r210, 4;
	add.s64 	%rd38, %rd3, %rd37;
	ld.global.nc.u32 	%r211, [%rd38];
	mul.lo.s32 	%r212, %r59, %r147;
	mad.lo.s32 	%r213, %r211, %r146, %r212;
	mul.wide.s32 	%rd39, %r213, 2;
	add.s64 	%rd40, %rd1, %rd39;
	ld.global.nc.u16 	%rs57, [%rd40];
$L__BB1_21:
	mad.lo.s32 	%r214, %r56, 24, %r57;
	shl.b32 	%r215, %r214, 1;
	mov.u32 	%r216, _ZZ21lora_shrink_kernel_v3I6__halfS0_Li32ELi32ELi16EEvPKT_PKvPT0_PKiS9_S9_S9_iiiifiiiiiiiiE10smem_input;
	add.s32 	%r217, %r216, %r215;
	st.shared.u16 	[%r217], %rs57;
	shr.u32 	%r60, %r362, 4;
	and.b32  	%r61, %r362, 15;
	add.s32 	%r62, %r60, %r8;
	add.s32 	%r63, %r61, %r359;
	setp.ge.s32 	%p25, %r62, %r7;
	setp.ge.s32 	%p26, %r63, %r12;
	or.pred  	%p27, %p25, %p26;
	mov.u16 	%rs58, %rs30;
	@%p27 bra 	$L__BB1_23;
	add.s32 	%r218, %r62, %r10;
	mul.wide.s32 	%rd41, %r218, 4;
	add.s64 	%rd42, %rd3, %rd41;
	ld.global.nc.u32 	%r219, [%rd42];
	mul.lo.s32 	%r220, %r63, %r147;
	mad.lo.s32 	%r221, %r219, %r146, %r220;
	mul.wide.s32 	%rd43, %r221, 2;
	add.s64 	%rd44, %rd1, %rd43;
	ld.global.nc.u16 	%rs58, [%rd44];
$L__BB1_23:
	mad.lo.s32 	%r222, %r60, 24, %r61;
	shl.b32 	%r223, %r222, 1;
	add.s32 	%r225, %r216, %r223;
	st.shared.u16 	[%r225], %rs58;
	add.s32 	%r64, %r360, %r15;
	shr.u32 	%r65, %r364, 4;
	and.b32  	%r66, %r364, 15;
	add.s32 	%r67, %r65, %r8;
	add.s32 	%r68, %r66, %r359;
	setp.ge.s32 	%p28, %r67, %r7;
	setp.ge.s32 	%p29, %r68, %r12;
	or.pred  	%p30, %p28, %p29;
	mov.u16 	%rs59, %rs30;
	@%p30 bra 	$L__BB1_25;
	add.s32 	%r226, %r67, %r10;
	mul.wide.s32 	%rd45, %r226, 4;
	add.s64 	%rd46, %rd3, %rd45;
	ld.global.nc.u32 	%r227, [%rd46];
	mul.lo.s32 	%r228, %r68, %r147;
	mad.lo.s32 	%r229, %r227, %r146, %r228;
	mul.wide.s32 	%rd47, %r229, 2;
	add.s64 	%rd48, %rd1, %rd47;
	ld.global.nc.u16 	%rs59, [%rd48];
$L__BB1_25:
	mad.lo.s32 	%r230, %r65, 24, %r66;
	shl.b32 	%r231, %r230, 1;
	add.s32 	%r233, %r216, %r231;
	st.shared.u16 	[%r233], %rs59;
	add.s32 	%r69, %r64, %r15;
	shr.u32 	%r70, %r363, 4;
	and.b32  	%r71, %r363, 15;
	add.s32 	%r72, %r70, %r8;
	add.s32 	%r73, %r71, %r359;
	setp.ge.s32 	%p31, %r72, %r7;
	setp.ge.s32 	%p32, %r73, %r12;
	or.pred  	%p33, %p31, %p32;
	mov.u16 	%rs60, %rs30;
	@%p33 bra 	$L__BB1_27;
	add.s32 	%r234, %r72, %r10;
	mul.wide.s32 	%rd49, %r234, 4;
	add.s64 	%rd50, %rd3, %rd49;
	ld.global.nc.u32 	%r235, [%rd50];
	mul.lo.s32 	%r236, %r73, %r147;
	mad.lo.s32 	%r237, %r235, %r146, %r236;
	mul.wide.s32 	%rd51, %r237, 2;
	add.s64 	%rd52, %rd1, %rd51;
	ld.global.nc.u16 	%rs60, [%rd52];
$L__BB1_27:
	mad.lo.s32 	%r238, %r70, 24, %r71;
	shl.b32 	%r239, %r238, 1;
	add.s32 	%r241, %r216, %r239;
	st.shared.u16 	[%r241], %rs60;
	add.s32 	%r242, %r69, %r15;
	add.s32 	%r360, %r242, %r15;
	shl.b32 	%r243, %r15, 2;
	add.s32 	%r364, %r364, %r243;
	add.s32 	%r363, %r363, %r243;
	add.s32 	%r362, %r362, %r243;
	setp.lt.u32 	%p34, %r360, 512;
	@%p34 bra 	$L__BB1_19;
$L__BB1_28:
	mov.u32 	%r361, %r369;
	@%p9 bra 	$L__BB1_38;
	setp.ge.s32 	%p36, %r31, %r143;
	add.s32 	%r48, %r20, %r359;
	setp.ge.s32 	%p37, %r48, %r12;
	or.pred  	%p38, %p36, %p37;
	mov.u16 	%rs54, %rs30;
	@%p38 bra 	$L__BB1_31;
	mad.lo.s32 	%r245, %r48, %r150, %r32;
	mul.wide.s32 	%rd53, %r245, 2;
	add.s64 	%rd54, %rd97, %rd53;
	ld.u16 	%rs54, [%rd54];
$L__BB1_31:
	setp.eq.s32 	%p39, %r19, 0;
	st.shared.u16 	[%r33], %rs54;
	mov.u32 	%r361, %r17;
	@%p39 bra 	$L__BB1_38;
	setp.ge.s32 	%p40, %r34, %r143;
	add.s32 	%r49, %r23, %r359;
	setp.ge.s32 	%p41, %r49, %r12;
	or.pred  	%p42, %p40, %p41;
	mov.u16 	%rs55, %rs30;
	@%p42 bra 	$L__BB1_34;
	mad.lo.s32 	%r247, %r49, %r150, %r35;
	mul.wide.s32 	%rd55, %r247, 2;
	add.s64 	%rd56, %rd97, %rd55;
	ld.u16 	%rs55, [%rd56];
$L__BB1_34:
	setp.eq.s32 	%p43, %r19, 1;
	st.shared.u16 	[%r36], %rs55;
	mov.u32 	%r361, %r26;
	@%p43 bra 	$L__BB1_38;
	setp.ge.s32 	%p44, %r37, %r143;
	add.s32 	%r50, %r27, %r359;
	setp.ge.s32 	%p45, %r50, %r12;
	or.pred  	%p46, %p44, %p45;
	mov.u16 	%rs56, %rs30;
	@%p46 bra 	$L__BB1_37;
	mad.lo.s32 	%r249, %r50, %r150, %r38;
	mul.wide.s32 	%rd57, %r249, 2;
	add.s64 	%rd58, %rd97, %rd57;
	ld.u16 	%rs56, [%rd58];
$L__BB1_37:
	st.shared.u16 	[%r39], %rs56;
	mov.u32 	%r361, %r30;
$L__BB1_38:
	@%p21 bra 	$L__BB1_48;
$L__BB1_39:
	shr.u32 	%r79, %r361, 4;
	and.b32  	%r80, %r361, 15;
	add.s32 	%r81, %r79, %r9;
	add.s32 	%r82, %r80, %r359;
	setp.ge.s32 	%p48, %r81, %r143;
	setp.ge.s32 	%p49, %r82, %r12;
	or.pred  	%p50, %p48, %p49;
	mov.u16 	%rs61, %rs30;
	@%p50 bra 	$L__BB1_41;
	mad.lo.s32 	%r250, %r81, %r149, %r16;
	mad.lo.s32 	%r251, %r82, %r150, %r250;
	mul.wide.s32 	%rd59, %r251, 2;
	add.s64 	%rd60, %rd97, %rd59;
	ld.u16 	%rs61, [%rd60];
$L__BB1_41:
	mad.lo.s32 	%r252, %r79, 24, %r80;
	shl.b32 	%r253, %r252, 1;
	mov.u32 	%r254, _ZZ21lora_shrink_kernel_v3I6__halfS0_Li32ELi32ELi16EEvPKT_PKvPT0_PKiS9_S9_S9_iiiifiiiiiiiiE11smem_lora_a;
	add.s32 	%r255, %r254, %r253;
	st.shared.u16 	[%r255], %rs61;
	add.s32 	%r83, %r361, %r15;
	shr.u32 	%r84, %r83, 4;
	and.b32  	%r85, %r83, 15;
	add.s32 	%r86, %r84, %r9;
	add.s32 	%r87, %r85, %r359;
	setp.ge.s32 	%p51, %r86, %r143;
	setp.ge.s32 	%p52, %r87, %r12;
	or.pred  	%p53, %p51, %p52;
	mov.u16 	%rs62, %rs30;
	@%p53 bra 	$L__BB1_43;
	mad.lo.s32 	%r256, %r86, %r149, %r16;
	mad.lo.s32 	%r257, %r87, %r150, %r256;
	mul.wide.s32 	%rd61, %r257, 2;
	add.s64 	%rd62, %rd97, %rd61;
	ld.u16 	%rs62, [%rd62];
$L__BB1_43:
	mad.lo.s32 	%r258, %r84, 24, %r85;
	shl.b32 	%r259, %r258, 1;
	add.s32 	%r261, %r254, %r259;
	st.shared.u16 	[%r261], %rs62;
	add.s32 	%r88, %r83, %r15;
	shr.u32 	%r89, %r88, 4;
	and.b32  	%r90, %r88, 15;
	add.s32 	%r91, %r89, %r9;
	add.s32 	%r92, %r90, %r359;
	setp.ge.s32 	%p54, %r91, %r143;
	setp.ge.s32 	%p55, %r92, %r12;
	or.pred  	%p56, %p54, %p55;
	mov.u16 	%rs63, %rs30;
	@%p56 bra 	$L__BB1_45;
	mad.lo.s32 	%r262, %r91, %r149, %r16;
	mad.lo.s32 	%r263, %r92, %r150, %r262;
	mul.wide.s32 	%rd63, %r263, 2;
	add.s64 	%rd64, %rd97, %rd63;
	ld.u16 	%rs63, [%rd64];
$L__BB1_45:
	mad.lo.s32 	%r264, %r89, 24, %r90;
	shl.b32 	%r265, %r264, 1;
	add.s32 	%r267, %r254, %r265;
	st.shared.u16 	[%r267], %rs63;
	add.s32 	%r93, %r88, %r15;
	shr.u32 	%r94, %r93, 4;
	and.b32  	%r95, %r93, 15;
	add.s32 	%r96, %r94, %r9;
	add.s32 	%r97, %r95, %r359;
	setp.ge.s32 	%p57, %r96, %r143;
	setp.ge.s32 	%p58, %r97, %r12;
	or.pred  	%p59, %p57, %p58;
	mov.u16 	%rs64, %rs30;
	@%p59 bra 	$L__BB1_47;
	mad.lo.s32 	%r268, %r96, %r149, %r16;
	mad.lo.s32 	%r269, %r97, %r150, %r268;
	mul.wide.s32 	%rd65, %r269, 2;
	add.s64 	%rd66, %rd97, %rd65;
	ld.u16 	%rs64, [%rd66];
$L__BB1_47:
	mad.lo.s32 	%r270, %r94, 24, %r95;
	shl.b32 	%r271, %r270, 1;
	add.s32 	%r273, %r254, %r271;
	st.shared.u16 	[%r273], %rs64;
	add.s32 	%r361, %r93, %r15;
	setp.lt.u32 	%p60, %r361, 512;
	@%p60 bra 	$L__BB1_39;
$L__BB1_48:
	setp.gt.u32 	%p61, %r369, 127;
	bar.sync 	0;
	@%p61 bra 	$L__BB1_50;
	shr.u32 	%r274, %r369, 6;
	mov.u32 	%r275, _ZZ21lora_shrink_kernel_v3I6__halfS0_Li32ELi32ELi16EEvPKT_PKvPT0_PKiS9_S9_S9_iiiifiiiiiiiiE10smem_input;
	mad.lo.s32 	%r276, %r274, 768, %r275;
	mov.b32 	%r277, 24;
	wmma.load.a.sync.aligned.row.m16n16k16.shared.f16 	{%r278, %r279, %r280, %r281, %r282, %r283, %r284, %r285}, [%r276], %r277;
	mov.u32 	%r286, _ZZ21lora_shrink_kernel_v3I6__halfS0_Li32ELi32ELi16EEvPKT_PKvPT0_PKiS9_S9_S9_iiiifiiiiiiiiE11smem_lora_a;
	mad.lo.s32 	%r287, %r14, 768, %r286;
	wmma.load.b.sync.aligned.col.m16n16k16.shared.f16 	{%r288, %r289, %r290, %r291, %r292, %r293, %r294, %r295}, [%r287], %r277;
	wmma.mma.sync.aligned.row.col.m16n16k16.f32.f32 {%f71, %f70, %f69, %f68, %f67, %f66, %f65, %f64}, {%r278, %r279, %r280, %r281, %r282, %r283, %r284, %r285}, {%r288, %r289, %r290, %r291, %r292, %r293, %r294, %r295}, {%f71, %f70, %f69, %f68, %f67, %f66, %f65, %f64};
$L__BB1_50:
	bar.sync 	0;
	add.s32 	%r359, %r359, 16;
	setp.lt.s32 	%p62, %r359, %r12;
	@%p62 bra 	$L__BB1_6;
$L__BB1_51:
	setp.gt.u32 	%p63, %r369, 127;
	@%p63 bra 	$L__BB1_53;
	shl.b32 	%r296, %r14, 6;
	shl.b32 	%r297, %r369, 5;
	and.b32  	%r298, %r297, 30720;
	or.b32  	%r299, %r298, %r296;
	mov.u32 	%r300, _ZZ21lora_shrink_kernel_v3I6__halfS0_Li32ELi32ELi16EEvPKT_PKvPT0_PKiS9_S9_S9_iiiifiiiiiiiiE16smem_accumulator;
	add.s32 	%r301, %r300, %r299;
	mov.b32 	%r302, 32;
	wmma.store.d.sync.aligned.row.m16n16k16.shared.f32 	[%r301], {%f71, %f70, %f69, %f68, %f67, %f66, %f65, %f64}, %r302;
$L__BB1_53:
	bar.sync 	0;
	mul.lo.s32 	%r100, %r151, %r4;
	mov.u32 	%r101, %ntid.x;
	add.s32 	%r303, %r369, %r101;
	max.u32 	%r304, %r303, 1024;
	setp.lt.u32 	%p64, %r303, 1024;
	selp.u32 	%r305, 1, 0, %p64;
	add.s32 	%r306, %r303, %r305;
	sub.s32 	%r307, %r304, %r306;
	div.u32 	%r308, %r307, %r101;
	add.s32 	%r102, %r308, %r305;
	and.b32  	%r309, %r102, 3;
	setp.eq.s32 	%p65, %r309, 3;
	@%p65 bra 	$L__BB1_60;
	add.s32 	%r310, %r102, 1;
	and.b32  	%r311, %r310, 3;
	neg.s32 	%r367, %r311;
$L__BB1_55:
	.pragma "nounroll";
	shr.u32 	%r312, %r369, 5;
	and.b32  	%r106, %r369, 31;
	add.s32 	%r107, %r312, %r8;
	add.s32 	%r108, %r106, %r9;
	setp.ge.s32 	%p66, %r107, %r7;
	setp.ge.s32 	%p67, %r108, %r143;
	or.pred  	%p68, %p66, %p67;
	@%p68 bra 	$L__BB1_59;
	setp.eq.s32 	%p69, %r2, 1;
	add.s32 	%r313, %r107, %r10;
	mul.wide.s32 	%rd67, %r313, 4;
	add.s64 	%rd68, %rd3, %rd67;
	ld.global.nc.u32 	%r314, [%rd68];
	mad.lo.s32 	%r315, %r108, %r153, %r100;
	mad.lo.s32 	%r109, %r314, %r152, %r315;
	and.b32  	%r316, %r369, 992;
	or.b32  	%r317, %r316, %r106;
	shl.b32 	%r318, %r317, 2;
	mov.u32 	%r319, _ZZ21lora_shrink_kernel_v3I6__halfS0_Li32ELi32ELi16EEvPKT_PKvPT0_PKiS9_S9_S9_iiiifiiiiiiiiE16smem_accumulator;
	add.s32 	%r320, %r319, %r318;
	ld.shared.f32 	%f41, [%r320];
	mul.f32 	%f33, %f38, %f41;
	@%p69 bra 	$L__BB1_58;
	mul.wide.s32 	%rd70, %r109, 2;
	add.s64 	%rd69, %rd8, %rd70;
	// begin inline asm
	{  cvt.rn.f16.f32 %rs31, %f33;}

	// end inline asm
	// begin inline asm
	{ atom.add.noftz.f16 %rs32,[%rd69],%rs31; }

	// end inline asm
	bra.uni 	$L__BB1_59;
$L__BB1_58:
	// begin inline asm
	{  cvt.rn.f16.f32 %rs34, %f33;}

	// end inline asm
	mul.wide.s32 	%rd71, %r109, 2;
	add.s64 	%rd72, %rd2, %rd71;
	st.global.u16 	[%rd72], %rs34;
$L__BB1_59:
	add.s32 	%r369, %r369, %r101;
	add.s32 	%r367, %r367, 1;
	setp.ne.s32 	%p70, %r367, 0;
	@%p70 bra 	$L__BB1_55;
$L__BB1_60:
	setp.lt.u32 	%p71, %r102, 3;
	@%p71 bra 	$L__BB1_79;
	shl.b32 	%r321, %r101, 1;
	add.s32 	%r372, %r369, %r321;
	shl.b32 	%r114, %r101, 2;
	mad.lo.s32 	%r371, %r101, 3, %r369;
	add.s32 	%r370, %r101, %r369;
$L__BB1_62:
	shr.u32 	%r322, %r369, 5;
	and.b32  	%r121, %r369, 31;
	add.s32 	%r122, %r322, %r8;
	add.s32 	%r123, %r121, %r9;
	setp.ge.s32 	%p72, %r122, %r7;
	setp.ge.s32 	%p73, %r123, %r143;
	or.pred  	%p74, %p72, %p73;
	@%p74 bra 	$L__BB1_66;
	setp.ne.s32 	%p75, %r2, 1;
	add.s32 	%r323, %r122, %r10;
	mul.wide.s32 	%rd73, %r323, 4;
	add.s64 	%rd74, %rd3, %rd73;
	ld.global.nc.u32 	%r324, [%rd74];
	mad.lo.s32 	%r325, %r123, %r153, %r100;
	mad.lo.s32 	%r124, %r324, %r152, %r325;
	and.b32  	%r326, %r369, 992;
	or.b32  	%r327, %r326, %r121;
	shl.b32 	%r328, %r327, 2;
	mov.u32 	%r329, _ZZ21lora_shrink_kernel_v3I6__halfS0_Li32ELi32ELi16EEvPKT_PKvPT0_PKiS9_S9_S9_iiiifiiiiiiiiE16smem_accumulator;
	add.s32 	%r330, %r329, %r328;
	ld.shared.f32 	%f44, [%r330];
	mul.f32 	%f34, %f38, %f44;
	@%p75 bra 	$L__BB1_65;
	// begin inline asm
	{  cvt.rn.f16.f32 %rs38, %f34;}

	// end inline asm
	mul.wide.s32 	%rd77, %r124, 2;
	add.s64 	%rd78, %rd2, %rd77;
	st.global.u16 	[%rd78], %rs38;
	bra.uni 	$L__BB1_66;
$L__BB1_65:
	mul.wide.s32 	%rd76, %r124, 2;
	add.s64 	%rd75, %rd8, %rd76;
	// begin inline asm
	{  cvt.rn.f16.f32 %rs35, %f34;}

	// end inline asm
	// begin inline asm
	{ atom.add.noftz.f16 %rs36,[%rd75],%rs35; }

	// end inline asm
$L__BB1_66:
	shr.u32 	%r331, %r370, 5;
	and.b32  	%r125, %r370, 31;
	add.s32 	%r126, %r331, %r8;
	add.s32 	%r127, %r125, %r9;
	setp.ge.s32 	%p76, %r126, %r7;
	setp.ge.s32 	%p77, %r127, %r143;
	or.pred  	%p78, %p76, %p77;
	@%p78 bra 	$L__BB1_70;
	setp.eq.s32 	%p79, %r2, 1;
	add.s32 	%r332, %r126, %r10;
	mul.wide.s32 	%rd79, %r332, 4;
	add.s64 	%rd80, %rd3, %rd79;
	ld.global.nc.u32 	%r333, [%rd80];
	mad.lo.s32 	%r334, %r127, %r153, %r100;
	mad.lo.s32 	%r128, %r333, %r152, %r334;
	and.b32  	%r335, %r370, 992;
	or.b32  	%r336, %r335, %r125;
	shl.b32 	%r337, %r336, 2;
	mov.u32 	%r338, _ZZ21lora_shrink_kernel_v3I6__halfS0_Li32ELi32ELi16EEvPKT_PKvPT0_PKiS9_S9_S9_iiiifiiiiiiiiE16smem_accumulator;
	add.s32 	%r339, %r338, %r337;
	ld.shared.f32 	%f47, [%r339];
	mul.f32 	%f35, %f38, %f47;
	@%p79 bra 	$L__BB1_69;
	mul.wide.s32 	%rd82, %r128, 2;
	add.s64 	%rd81, %rd8, %rd82;
	// begin inline asm
	{  cvt.rn.f16.f32 %rs39, %f35;}

	// end inline asm
	// begin inline asm
	{ atom.add.noftz.f16 %rs40,[%rd81],%rs39; }

	// end inline asm
	bra.uni 	$L__BB1_70;
$L__BB1_69:
	// begin inline asm
	{  cvt.rn.f16.f32 %rs42, %f35;}

	// end inline asm
	mul.wide.s32 	%rd83, %r128, 2;
	add.s64 	%rd84, %rd2, %rd83;
	st.global.u16 	[%rd84], %rs42;
$L__BB1_70:
	add.s32 	%r129, %r369, %r101;
	shr.u32 	%r340, %r372, 5;
	and.b32  	%r130, %r372, 31;
	add.s32 	%r131, %r340, %r8;
	add.s32 	%r132, %r130, %r9;
	setp.ge.s32 	%p80, %r131, %r7;
	setp.ge.s32 	%p81, %r132, %r143;
	or.pred  	%p82, %p80, %p81;
	@%p82 bra 	$L__BB1_74;
	setp.eq.s32 	%p83, %r2, 1;
	add.s32 	%r341, %r131, %r10;
	mul.wide.s32 	%rd85, %r341, 4;
	add.s64 	%rd86, %rd3, %rd85;
	ld.global.nc.u32 	%r342, [%rd86];
	mad.lo.s32 	%r343, %r132, %r153, %r100;
	mad.lo.s32 	%r133, %r342, %r152, %r343;
	and.b32  	%r344, %r372, 992;
	or.b32  	%r345, %r344, %r130;
	shl.b32 	%r346, %r345, 2;
	mov.u32 	%r347, _ZZ21lora_shrink_kernel_v3I6__halfS0_Li32ELi32ELi16EEvPKT_PKvPT0_PKiS9_S9_S9_iiiifiiiiiiiiE16smem_accumulator;
	add.s32 	%r348, %r347, %r346;
	ld.shared.f32 	%f50, [%r348];
	mul.f32 	%f36, %f38, %f50;
	@%p83 bra 	$L__BB1_73;
	mul.wide.s32 	%rd88, %r133, 2;
	add.s64 	%rd87, %rd8, %rd88;
	// begin inline asm
	{  cvt.rn.f16.f32 %rs43, %f36;}

	// end inline asm
	// begin inline asm
	{ atom.add.noftz.f16 %rs44,[%rd87],%rs43; }

	// end inline asm
	bra.uni 	$L__BB1_74;
$L__BB1_73:
	// begin inline asm
	{  cvt.rn.f16.f32 %rs46, %f36;}

	// end inline asm
	mul.wide.s32 	%rd89, %r133, 2;
	add.s64 	%rd90, %rd2, %rd89;
	st.global.u16 	[%rd90], %rs46;
$L__BB1_74:
	add.s32 	%r134, %r129, %r101;
	shr.u32 	%r349, %r371, 5;
	and.b32  	%r135, %r371, 31;
	add.s32 	%r136, %r349, %r8;
	add.s32 	%r137, %r135, %r9;
	setp.ge.s32 	%p84, %r136, %r7;
	setp.ge.s32 	%p85, %r137, %r143;
	or.pred  	%p86, %p84, %p85;
	@%p86 bra 	$L__BB1_78;
	setp.eq.s32 	%p87, %r2, 1;
	add.s32 	%r350, %r136, %r10;
	mul.wide.s32 	%rd91, %r350, 4;
	add.s64 	%rd92, %rd3, %rd91;
	ld.global.nc.u32 	%r351, [%rd92];
	mad.lo.s32 	%r352, %r137, %r153, %r100;
	mad.lo.s32 	%r138, %r351, %r152, %r352;
	and.b32  	%r353, %r371, 992;
	or.b32  	%r354, %r353, %r135;
	shl.b32 	%r355, %r354, 2;
	mov.u32 	%r356, _ZZ21lora_shrink_kernel_v3I6__halfS0_Li32ELi32ELi16EEvPKT_PKvPT0_PKiS9_S9_S9_iiiifiiiiiiiiE16smem_accumulator;
	add.s32 	%r357, %r356, %r355;
	ld.shared.f32 	%f53, [%r357];
	mul.f32 	%f37, %f38, %f53;
	@%p87 bra 	$L__BB1_77;
	mul.wide.s32 	%rd94, %r138, 2;
	add.s64 	%rd93, %rd8, %rd94;
	// begin inline asm
	{  cvt.rn.f16.f32 %rs47, %f37;}

	// end inline asm
	// begin inline asm
	{ atom.add.noftz.f16 %rs48,[%rd93],%rs47; }

	// end inline asm
	bra.uni 	$L__BB1_78;
$L__BB1_77:
	// begin inline asm
	{  cvt.rn.f16.f32 %rs50, %f37;}

	// end inline asm
	mul.wide.s32 	%rd95, %r138, 2;
	add.s64 	%rd96, %rd2, %rd95;
	st.global.u16 	[%rd96], %rs50;
$L__BB1_78:
	add.s32 	%r358, %r134, %r101;
	add.s32 	%r369, %r358, %r101;
	add.s32 	%r372, %r372, %r114;
	add.s32 	%r371, %r371, %r114;
	add.s32 	%r370, %r370, %r114;
	setp.lt.u32 	%p88, %r369, 1024;
	@%p88 bra 	$L__BB1_62;
$L__BB1_79:
	ret;

}
	// .globl	_Z21lora_shrink_kernel_v3I13__nv_bfloat16fLi32ELi32ELi16EEvPKT_PKvPT0_PKiS9_S9_S9_iiiifiiiiiiii
.visible .entry _Z21lora_shrink_kernel_v3I13__nv_bfloat16fLi32ELi32ELi16EEvPKT_PKvPT0_PKiS9_S9_S9_iiiifiiiiiiii(
	.param .u64 .ptr .align 1 _Z21lora_shrink_kernel_v3I13__nv_bfloat16fLi32ELi32ELi16EEvPKT_PKvPT0_PKiS9_S9_S9_iiiifiiiiiiii_param_0,
	.param .u64 .ptr .align 1 _Z21lora_shrink_kernel_v3I13__nv_bfloat16fLi32ELi32ELi16EEvPKT_PKvPT0_PKiS9_S9_S9_iiiifiiiiiiii_param_1,
	.param .u64 .ptr .align 1 _Z21lora_shrink_kernel_v3I13__nv_bfloat16fLi32ELi32ELi16EEvPKT_PKvPT0_PKiS9_S9_S9_iiiifiiiiiiii_param_2,
	.param .u64 .ptr .align 1 _Z21lora_shrink_kernel_v3I13__nv_bfloat16fLi32ELi32ELi16EEvPKT_PKvPT0_PKiS9_S9_S9_iiiifiiiiiiii_param_3,
	.param .u64 .ptr .align 1 _Z21lora_shrink_kernel_v3I13__nv_bfloat16fLi32ELi32ELi16EEvPKT_PKvPT0_PKiS9_S9_S9_iiiifiiiiiiii_param_4,
	.param .u64 .ptr .align 1 _Z21lora_shrink_kernel_v3I13__nv_bfloat16fLi32ELi32ELi16EEvPKT_PKvPT0_PKiS9_S9_S9_iiiifiiiiiiii_param_5,
	.param .u64 .ptr .align 1 _Z21lora_shrink_kernel_v3I13__nv_bfloat16fLi32ELi32ELi16EEvPKT_PKvPT0_PKiS9_S9_S9_iiiifiiiiiiii_param_6,
	.param .u32 _Z21lora_shrink_kernel_v3I13__nv_bfloat16fLi32ELi32ELi16EEvPKT_PKvPT0_PKiS9_S9_S9_iiiifiiiiiiii_param_7,
	.param .u32 _Z21lora_shrink_kernel_v3I13__nv_bfloat16fLi32ELi32ELi16EEvPKT_PKvPT0_PKiS9_S9_S9_iiiifiiiiiiii_param_8,
	.param .u32 _Z21lora_shrink_kernel_v3I13__nv_bfloat16fLi32ELi32ELi16EEvPKT_PKvPT0_PKiS9_S9_S9_iiiifiiiiiiii_param_9,
	.param .u32 _Z21lora_shrink_kernel_v3I13__nv_bfloat16fLi32ELi32ELi16EEvPKT_PKvPT0_PKiS9_S9_S9_iiiifiiiiiiii_param_10,
	.param .f32 _Z21lora_shrink_kernel_v3I13__nv_bfloat16fLi32ELi32ELi16EEvPKT_PKvPT0_PKiS9_S9_S9_iiiifiiiiiiii_param_11,
	.param .u32 _Z21lora_shrink_kernel_v3I13__nv_bfloat16fLi32ELi32ELi16EEvPKT_PKvPT0_PKiS9_S9_S9_iiiifiiiiiiii_param_12,
	.param .u32 _Z21lora_shrink_kernel_v3I13__nv_bfloat16fLi32ELi32ELi16EEvPKT_PKvPT0_PKiS9_S9_S9_iiiifiiiiiiii_param_13,
	.param .u32 _Z21lora_shrink_kernel_v3I13__nv_bfloat16fLi32ELi32ELi16EEvPKT_PKvPT0_PKiS9_S9_S9_iiiifiiiiiiii_param_14,
	.param .u32 _Z21lora_shrink_kernel_v3I13__nv_bfloat16fLi32ELi32ELi16EEvPKT_PKvPT0_PKiS9_S9_S9_iiiifiiiiiiii_param_15,
	.param .u32 _Z21lora_shrink_kernel_v3I13__nv_bfloat16fLi32ELi32ELi16EEvPKT_PKvPT0_PKiS9_S9_S9_iiiifiiiiiiii_param_16,
	.param .u32 _Z21lora_shrink_kernel_v3I13__nv_bfloat16fLi32ELi32ELi16EEvPKT_PKvPT0_PKiS9_S9_S9_iiiifiiiiiiii_param_17,
	.param .u32 _Z21lora_shrink_kernel_v3I13__nv_bfloat16fLi32ELi32ELi16EEvPKT_PKvPT0_PKiS9_S9_S9_iiiifiiiiiiii_param_18,
	.param .u32 _Z21lora_shrink_kernel_v3I13__nv_bfloat16fLi32ELi32ELi16EEvPKT_PKvPT0_PKiS9_S9_S9_iiiifiiiiiiii_param_19
)
{
	.reg .pred 	%p<89>;
	.reg .b16 	%rs<45>;
	.reg .b32 	%r<364>;
	.reg .b32 	%f<75>;
	.reg .b64 	%rd<106>;
	// demoted variable
	.shared .align 2 .b8 _ZZ21lora_shrink_kernel_v3I13__nv_bfloat16fLi32ELi32ELi16EEvPKT_PKvPT0_PKiS9_S9_S9_iiiifiiiiiiiiE10smem_input[1536];
	// demoted variable
	.shared .align 2 .b8 _ZZ21lora_shrink_kernel_v3I13__nv_bfloat16fLi32ELi32ELi16EEvPKT_PKvPT0_PKiS9_S9_S9_iiiifiiiiiiiiE11smem_lora_a[1536];
	// demoted variable
	.shared .align 4 .b8 _ZZ21lora_shrink_kernel_v3I13__nv_bfloat16fLi32ELi32ELi16EEvPKT_PKvPT0_PKiS9_S9_S9_iiiifiiiiiiiiE16smem_accumulator[4096];
	ld.param.u64 	%rd13, [_Z21lora_shrink_kernel_v3I13__nv_bfloat16fLi32ELi32ELi16EEvPKT_PKvPT0_PKiS9_S9_S9_iiiifiiiiiiii_param_0];
	ld.param.u64 	%rd105, [_Z21lora_shrink_kernel_v3I13__nv_bfloat16fLi32ELi32ELi16EEvPKT_PKvPT0_PKiS9_S9_S9_iiiifiiiiiiii_param_1];
	ld.param.u64 	%rd14, [_Z21lora_shrink_kernel_v3I13__nv_bfloat16fLi32ELi32ELi16EEvPKT_PKvPT0_PKiS9_S9_S9_iiiifiiiiiiii_param_2];
	ld.param.u64 	%rd15, [_Z21lora_shrink_kernel_v3I13__nv_bfloat16fLi32ELi32ELi16EEvPKT_PKvPT0_PKiS9_S9_S9_iiiifiiiiiiii_param_3];
	ld.param.u64 	%rd16, [_Z21lora_shrink_kernel_v3I13__nv_bfloat16fLi32ELi32ELi16EEvPKT_PKvPT0_PKiS9_S9_S9_iiiifiiiiiiii_param_4];
	ld.param.u64 	%rd11, [_Z21lora_shrink_kernel_v3I13__nv_bfloat16fLi32ELi32ELi16EEvPKT_PKvPT0_PKiS9_S9_S9_iiiifiiiiiiii_param_5];
	ld.param.u64 	%rd12, [_Z21lora_shrink_kernel_v3I13__nv_bfloat16fLi32ELi32ELi16EEvPKT_PKvPT0_PKiS9_S9_S9_iiiifiiiiiiii_param_6];
	ld.param.u32 	%r155, [_Z21lora_shrink_kernel_v3I13__nv_bfloat16fLi32ELi32ELi16EEvPKT_PKvPT0_PKiS9_S9_S9_iiiifiiiiiiii_param_7];
	ld.param.u32 	%r144, [_Z21lora_shrink_kernel_v3I13__nv_bfloat16fLi32ELi32ELi16EEvPKT_PKvPT0_PKiS9_S9_S9_iiiifiiiiiiii_param_8];
	ld.param.u32 	%r145, [_Z21lora_shrink_kernel_v3I13__nv_bfloat16fLi32ELi32ELi16EEvPKT_PKvPT0_PKiS9_S9_S9_iiiifiiiiiiii_param_9];
	ld.param.u32 	%r146, [_Z21lora_shrink_kernel_v3I13__nv_bfloat16fLi32ELi32ELi16EEvPKT_PKvPT0_PKiS9_S9_S9_iiiifiiiiiiii_param_10];
	ld.param.f32 	%f38, [_Z21lora_shrink_kernel_v3I13__nv_bfloat16fLi32ELi32ELi16EEvPKT_PKvPT0_PKiS9_S9_S9_iiiifiiiiiiii_param_11];
	ld.param.u32 	%r147, [_Z21lora_shrink_kernel_v3I13__nv_bfloat16fLi32ELi32ELi16EEvPKT_PKvPT0_PKiS9_S9_S9_iiiifiiiiiiii_param_12];
	ld.param.u32 	%r148, [_Z21lora_shrink_kernel_v3I13__nv_bfloat16fLi32ELi32ELi16EEvPKT_PKvPT0_PKiS9_S9_S9_iiiifiiiiiiii_param_13];
	ld.param.u32 	%r149, [_Z21lora_shrink_kernel_v3I13__nv_bfloat16fLi32ELi32ELi16EEvPKT_PKvPT0_PKiS9_S9_S9_iiiifiiiiiiii_param_14];
	ld.param.u32 	%r150, [_Z21lora_shrink_kernel_v3I13__nv_bfloat16fLi32ELi32ELi16EEvPKT_PKvPT0_PKiS9_S9_S9_iiiifiiiiiiii_param_15];
	ld.param.u32 	%r151, [_Z21lora_shrink_kernel_v3I13__nv_bfloat16fLi32ELi32ELi16EEvPKT_PKvPT0_PKiS9_S9_S9_iiiifiiiiiiii_param_16];
	ld.param.u32 	%r152, [_Z21lora_shrink_kernel_v3I13__nv_bfloat16fLi32ELi32ELi16EEvPKT_PKvPT0_PKiS9_S9_S9_iiiifiiiiiiii_param_17];
	ld.param.u32 	%r153, [_Z21lora_shrink_kernel_v3I13__nv_bfloat16fLi32ELi32ELi16EEvPKT_PKvPT0_PKiS9_S9_S9_iiiifiiiiiiii_param_18];
	ld.param.u32 	%r154, [_Z21lora_shrink_kernel_v3I13__nv_bfloat16fLi32ELi32ELi16EEvPKT_PKvPT0_PKiS9_S9_S9_iiiifiiiiiiii_param_19];
	cvta.to.global.u64 	%rd1, %rd13;
	cvta.to.global.u64 	%rd2, %rd14;
	cvta.to.global.u64 	%rd3, %rd15;
	cvta.to.global.u64 	%rd17, %rd16;
	add.s32 	%r156, %r144, 31;
	shr.s32 	%r157, %r156, 31;
	shr.u32 	%r158, %r157, 27;
	add.s32 	%r159, %r156, %r158;
	shr.s32 	%r160, %r159, 5;
	add.s32 	%r161, %r155, 31;
	shr.s32 	%r162, %r161, 31;
	shr.u32 	%r163, %r162, 27;
	add.s32 	%r164, %r161, %r163;
	shr.s32 	%r1, %r164, 5;
	mov.u32 	%r165, %nctaid.x;
	mul.lo.s32 	%r166, %r160, %r1;
	div.u32 	%r2, %r165, %r166;
	mov.u32 	%r3, %ctaid.x;
	mov.u32 	%r4, %ctaid.y;
	mov.u32 	%r5, %ctaid.z;
	mul.wide.u32 	%rd18, %r5, 4;
	add.s64 	%rd19, %rd17, %rd18;
	ld.global.nc.u32 	%r6, [%rd19];
	setp.lt.s32 	%p1, %r6, 0;
	@%p1 bra 	$L__BB2_79;
	setp.eq.s32 	%p2, %r146, 1;
	@%p2 bra 	$L__BB2_3;
	cvta.to.global.u64 	%rd20, %rd105;
	mul.wide.u32 	%rd21, %r4, 8;
	add.s64 	%rd22, %rd20, %rd21;
	ld.global.nc.u64 	%rd105, [%rd22];
$L__BB2_3:
	cvta.to.global.u64 	%rd23, %rd11;
	add.s64 	%rd25, %rd23, %rd18;
	ld.global.nc.u32 	%r7, [%rd25];
	div.u32 	%r167, %r3, %r2;
	rem.s32 	%r168, %r167, %r1;
	shl.b32 	%r8, %r168, 5;
	mul.lo.s32 	%r169, %r2, %r1;
	div.s32 	%r170, %r3, %r169;
	shl.b32 	%r9, %r170, 5;
	setp.ge.s32 	%p3, %r8, %r7;
	setp.ge.s32 	%p4, %r9, %r144;
	or.pred  	%p5, %p3, %p4;
	@%p5 bra 	$L__BB2_79;
	cvta.to.global.u64 	%rd26, %rd12;
	add.s64 	%rd28, %rd26, %rd18;
	ld.global.nc.u32 	%r10, [%rd28];
	add.s32 	%r172, %r145, %r2;
	add.s32 	%r173, %r172, -1;
	div.s32 	%r174, %r173, %r2;
	rem.u32 	%r175, %r3, %r2;
	mul.lo.s32 	%r349, %r174, %r175;
	add.s32 	%r176, %r349, %r174;
	min.s32 	%r12, %r145, %r176;
	mov.u32 	%r359, %tid.x;
	shr.u32 	%r177, %r359, 5;
	shr.u32 	%r14, %r359, 6;
	and.b32  	%r15, %r177, 1;
	setp.ge.s32 	%p6, %r349, %r12;
	mov.f32 	%f59, 0f00000000;
	mov.f32 	%f60, %f59;
	mov.f32 	%f61, %f59;
	mov.f32 	%f62, %f59;
	mov.f32 	%f63, %f59;
	mov.f32 	%f64, %f59;
	mov.f32 	%f65, %f59;
	mov.f32 	%f66, %f59;
	@%p6 bra 	$L__BB2_51;
	mov.u32 	%r16, %ntid.x;
	mul.lo.s32 	%r17, %r6, %r149;
	mul.lo.s32 	%r178, %r14, 384;
	mul.wide.u32 	%rd29, %r178, 2;
	mov.u32 	%r179, _ZZ21lora_shrink_kernel_v3I13__nv_bfloat16fLi32ELi32ELi16EEvPKT_PKvPT0_PKiS9_S9_S9_iiiifiiiiiiiiE10smem_input;
	cvt.u64.u32 	%rd30, %r179;
	cvta.shared.u64 	%rd31, %rd30;
	add.s64 	%rd6, %rd31, %rd29;
	mul.lo.s32 	%r180, %r15, 384;
	mul.wide.u32 	%rd32, %r180, 2;
	mov.u32 	%r181, _ZZ21lora_shrink_kernel_v3I13__nv_bfloat16fLi32ELi32ELi16EEvPKT_PKvPT0_PKiS9_S9_S9_iiiifiiiiiiiiE11smem_lora_a;
	cvt.u64.u32 	%rd33, %r181;
	cvta.shared.u64 	%rd34, %rd33;
	add.s64 	%rd7, %rd34, %rd32;
	add.s32 	%r18, %r359, %r16;
	max.u32 	%r182, %r18, 512;
	setp.lt.u32 	%p7, %r18, 512;
	selp.u32 	%r183, 1, 0, %p7;
	add.s32 	%r184, %r18, %r183;
	sub.s32 	%r185, %r182, %r184;
	div.u32 	%r186, %r185, %r16;
	add.s32 	%r19, %r186, %r183;
	and.b32  	%r20, %r19, 3;
	shr.u32 	%r187, %r359, 4;
	and.b32  	%r21, %r359, 15;
	add.s32 	%r22, %r187, %r8;
	add.s32 	%r188, %r22, %r10;
	mul.wide.s32 	%rd35, %r188, 4;
	add.s64 	%rd8, %rd3, %rd35;
	mad.lo.s32 	%r189, %r187, 24, %r21;
	shl.b32 	%r190, %r189, 1;
	add.s32 	%r23, %r179, %r190;
	shr.u32 	%r191, %r18, 4;
	and.b32  	%r24, %r18, 15;
	add.s32 	%r25, %r191, %r8;
	mad.lo.s32 	%r192, %r191, 24, %r24;
	shl.b32 	%r193, %r192, 1;
	add.s32 	%r26, %r179, %r193;
	add.s32 	%r27, %r18, %r16;
	shr.u32 	%r194, %r27, 4;
	and.b32  	%r28, %r27, 15;
	add.s32 	%r29, %r194, %r8;
	add.s32 	%r195, %r29, %r10;
	mul.wide.s32 	%rd36, %r195, 4;
	add.s64 	%rd9, %rd3, %rd36;
	mad.lo.s32 	%r196, %r194, 24, %r28;
	shl.b32 	%r197, %r196, 1;
	add.s32 	%r30, %r179, %r197;
	add.s32 	%r31, %r27, %r16;
	add.s32 	%r32, %r187, %r9;
	mad.lo.s32 	%r33, %r32, %r150, %r17;
	add.s32 	%r34, %r181, %r190;
	add.s32 	%r35, %r191, %r9;
	mad.lo.s32 	%r36, %r35, %r150, %r17;
	add.s32 	%r37, %r181, %r193;
	add.s32 	%r38, %r194, %r9;
	mad.lo.s32 	%r39, %r38, %r150, %r17;
	add.s32 	%r40, %r181, %r197;
	mov.f32 	%f59, 0f00000000;
$L__BB2_6:
	setp.gt.u32 	%p8, %r359, 511;
	@%p8 bra 	$L__BB2_48;
	setp.eq.s32 	%p9, %r20, 3;
	mov.b32 	%r198, 0;
	// begin inline asm
	cvt.rn.bf16.s32 %rs30, %r198;
	// end inline asm
	mov.u32 	%r350, %r359;
	@%p9 bra 	$L__BB2_17;
	setp.ge.u32 	%p10, %r22, %r7;
	add.s32 	%r42, %r21, %r349;
	setp.ge.s32 	%p11, %r42, %r12;
	or.pred  	%p12, %p10, %p11;
	mov.u16 	%rs31, %rs30;
	@%p12 bra 	$L__BB2_10;
	ld.global.nc.u32 	%r200, [%rd8];
	mul.lo.s32 	%r201, %r42, %r148;
	mad.lo.s32 	%r202, %r200, %r147, %r201;
	mul.wide.s32 	%rd37, %r202, 2;
	add.s64 	%rd38, %rd1, %rd37;
	ld.global.nc.u16 	%rs31, [%rd38];
$L__BB2_10:
	setp.eq.s32 	%p13, %r20, 0;
	st.shared.u16 	[%r23], %rs31;
	mov.u32 	%r350, %r18;
	@%p13 bra 	$L__BB2_17;
	setp.ge.u32 	%p14, %r25, %r7;
	add.s32 	%r43, %r24, %r349;
	setp.ge.s32 	%p15, %r43, %r12;
	or.pred  	%p16, %p14, %p15;
	mov.u16 	%rs32, %rs30;
	@%p16 bra 	$L__BB2_13;
	add.s32 	%r204, %r25, %r10;
	mul.wide.s32 	%rd39, %r204, 4;
	add.s64 	%rd40, %rd3, %rd39;
	ld.global.nc.u32 	%r205, [%rd40];
	mul.lo.s32 	%r206, %r43, %r148;
	mad.lo.s32 	%r207, %r205, %r147, %r206;
	mul.wide.s32 	%rd41, %r207, 2;
	add.s64 	%rd42, %rd1, %rd41;
	ld.global.nc.u16 	%rs32, [%rd42];
$L__BB2_13:
	setp.eq.s32 	%p17, %r20, 1;
	st.shared.u16 	[%r26], %rs32;
	mov.u32 	%r350, %r27;
	@%p17 bra 	$L__BB2_17;
	setp.ge.u32 	%p18, %r29, %r7;
	add.s32 	%r44, %r28, %r349;
	setp.ge.s32 	%p19, %r44, %r12;
	or.pred  	%p20, %p18, %p19;
	mov.u16 	%rs33, %rs30;
	@%p20 bra 	$L__BB2_16;
	ld.global.nc.u32 	%r209, [%rd9];
	mul.lo.s32 	%r210, %r44, %r148;
	mad.lo.s32 	%r211, %r209, %r147, %r210;
	mul.wide.s32 	%rd43, %r211, 2;
	add.s64 	%rd44, %rd1, %rd43;
	ld.global.nc.u16 	%rs33, [%rd44];
$L__BB2_16:
	st.shared.u16 	[%r30], %rs33;
	mov.u32 	%r350, %r31;
$L__BB2_17:
	setp.lt.u32 	%p21, %r19, 3;
	@%p21 bra 	$L__BB2_28;
	shl.b32 	%r212, %r16, 1;
	add.s32 	%r354, %r212, %r350;
	mad.lo.s32 	%r353, %r16, 3, %r350;
	add.s32 	%r352, %r16, %r350;
$L__BB2_19:
	shr.u32 	%r57, %r350, 4;
	and.b32  	%r58, %r350, 15;
	add.s32 	%r59, %r57, %r8;
	add.s32 	%r60, %r58, %r349;
	setp.ge.s32 	%p22, %r59, %r7;
	setp.ge.s32 	%p23, %r60, %r12;
	or.pred  	%p24, %p22, %p23;
	mov.u16 	%rs37, %rs30;
	@%p24 bra 	$L__BB2_21;
	add.s32 	%r213, %r59, %r10;
	mul.wide.s32 	%rd45, %r213, 4;
	add.s64 	%rd46, %rd3, %rd45;
	ld.global.nc.u32 	%r214, [%rd46];
	mul.lo.s32 	%r215, %r60, %r148;
	mad.lo.s32 	%r216, %r214, %r147, %r215;
	mul.wide.s32 	%rd47, %r216, 2;
	add.s64 	%rd48, %rd1, %rd47;
	ld.global.nc.u16 	%rs37, [%rd48];
$L__BB2_21:
	mad.lo.s32 	%r217, %r57, 24, %r58;
	shl.b32 	%r218, %r217, 1;
	mov.u32 	%r219, _ZZ21lora_shrink_kernel_v3I13__nv_bfloat16fLi32ELi32ELi16EEvPKT_PKvPT0_PKiS9_S9_S9_iiiifiiiiiiiiE10smem_input;
	add.s32 	%r220, %r219, %r218;
	st.shared.u16 	[%r220], %rs37;
	shr.u32 	%r61, %r352, 4;
	and.b32  	%r62, %r352, 15;
	add.s32 	%r63, %r61, %r8;
	add.s32 	%r64, %r62, %r349;
	setp.ge.s32 	%p25, %r63, %r7;
	setp.ge.s32 	%p26, %r64, %r12;
	or.pred  	%p27, %p25, %p26;
	mov.u16 	%rs38, %rs30;
	@%p27 bra 	$L__BB2_23;
	add.s32 	%r221, %r63, %r10;
	mul.wide.s32 	%rd49, %r221, 4;
	add.s64 	%rd50, %rd3, %rd49;
	ld.global.nc.u32 	%r222, [%rd50];
	mul.lo.s32 	%r223, %r64, %r148;
	mad.lo.s32 	%r224, %r222, %r147, %r223;
	mul.wide.s32 	%rd51, %r224, 2;
	add.s64 	%rd52, %rd1, %rd51;
	ld.global.nc.u16 	%rs38, [%rd52];
$L__BB2_23:
	mad.lo.s32 	%r225, %r61, 24, %r62;
	shl.b32 	%r226, %r225, 1;
	mov.u32 	%r227, _ZZ21lora_shrink_kernel_v3I13__nv_bfloat16fLi32ELi32ELi16EEvPKT_PKvPT0_PKiS9_S9_S9_iiiifiiiiiiiiE10smem_input;
	add.s32 	%r228, %r227, %r226;
	st.shared.u16 	[%r228], %rs38;
	add.s32 	%r65, %r350, %r16;
	shr.u32 	%r66, %r354, 4;
	and.b32  	%r67, %r354, 15;
	add.s32 	%r68, %r66, %r8;
	add.s32 	%r69, %r67, %r349;
	setp.ge.s32 	%p28, %r68, %r7;
	setp.ge.s32 	%p29, %r69, %r12;
	or.pred  	%p30, %p28, %p29;
	mov.u16 	%rs39, %rs30;
	@%p30 bra 	$L__BB2_25;
	add.s32 	%r229, %r68, %r10;
	mul.wide.s32 	%rd53, %r229, 4;
	add.s64 	%rd54, %rd3, %rd53;
	ld.global.nc.u32 	%r230, [%rd54];
	mul.lo.s32 	%r231, %r69, %r148;
	mad.lo.s32 	%r232, %r230, %r147, %r231;
	mul.wide.s32 	%rd55, %r232, 2;
	add.s64 	%rd56, %rd1, %rd55;
	ld.global.nc.u16 	%rs39, [%rd56];
$L__BB2_25:
	mad.lo.s32 	%r233, %r66, 24, %r67;
	shl.b32 	%r234, %r233, 1;
	mov.u32 	%r235, _ZZ21lora_shrink_kernel_v3I13__nv_bfloat16fLi32ELi32ELi16EEvPKT_PKvPT0_PKiS9_S9_S9_iiiifiiiiiiiiE10smem_input;
	add.s32 	%r236, %r235, %r234;
	st.shared.u16 	[%r236], %rs39;
	add.s32 	%r70, %r65, %r16;
	shr.u32 	%r71, %r353, 4;
	and.b32  	%r72, %r353, 15;
	add.s32 	%r73, %r71, %r8;
	add.s32 	%r74, %r72, %r349;
	setp.ge.s32 	%p31, %r73, %r7;
	setp.ge.s32 	%p32, %r74, %r12;
	or.pred  	%p33, %p31, %p32;
	mov.u16 	%rs40, %rs30;
	@%p33 bra 	$L__BB2_27;
	add.s32 	%r237, %r73, %r10;
	mul.wide.s32 	%rd57, %r237, 4;
	add.s64 	%rd58, %rd3, %rd57;
	ld.global.nc.u32 	%r238, [%rd58];
	mul.lo.s32 	%r239, %r74, %r148;
	mad.lo.s32 	%r240, %r238, %r147, %r239;
	mul.wide.s32 	%rd59, %r240, 2;
	add.s64 	%rd60, %rd1, %rd59;
	ld.global.nc.u16 	%rs40, [%rd60];
$L__BB2_27:
	mad.lo.s32 	%r241, %r71, 24, %r72;
	shl.b32 	%r242, %r241, 1;
	mov.u32 	%r243, _ZZ21lora_shrink_kernel_v3I13__nv_bfloat16fLi32ELi32ELi16EEvPKT_PKvPT0_PKiS9_S9_S9_iiiifiiiiiiiiE10smem_input;
	add.s32 	%r244, %r243, %r242;
	st.shared.u16 	[%r244], %rs40;
	add.s32 	%r245, %r70, %r16;
	add.s32 	%r350, %r245, %r16;
	shl.b32 	%r246, %r16, 2;
	add.s32 	%r354, %r354, %r246;
	add.s32 	%r353, %r353, %r246;
	add.s32 	%r352, %r352, %r246;
	setp.lt.u32 	%p34, %r350, 512;
	@%p34 bra 	$L__BB2_19;
$L__BB2_28:
	mov.u32 	%r351, %r359;
	@%p9 bra 	$L__BB2_38;
	setp.ge.s32 	%p36, %r32, %r144;
	add.s32 	%r49, %r21, %r349;
	setp.ge.s32 	%p37, %r49, %r12;
	or.pred  	%p38, %p36, %p37;
	mov.u16 	%rs34, %rs30;
	@%p38 bra 	$L__BB2_31;
	mad.lo.s32 	%r248, %r49, %r151, %r33;
	mul.wide.s32 	%rd61, %r248, 2;
	add.s64 	%rd62, %rd105, %rd61;
	ld.u16 	%rs34, [%rd62];
$L__BB2_31:
	setp.eq.s32 	%p39, %r20, 0;
	st.shared.u16 	[%r34], %rs34;
	mov.u32 	%r351, %r18;
	@%p39 bra 	$L__BB2_38;
	setp.ge.s32 	%p40, %r35, %r144;
	add.s32 	%r50, %r24, %r349;
	setp.ge.s32 	%p41, %r50, %r12;
	or.pred  	%p42, %p40, %p41;
	mov.u16 	%rs35, %rs30;
	@%p42 bra 	$L__BB2_34;
	mad.lo.s32 	%r250, %r50, %r151, %r36;
	mul.wide.s32 	%rd63, %r250, 2;
	add.s64 	%rd64, %rd105, %rd63;
	ld.u16 	%rs35, [%rd64];
$L__BB2_34:
	setp.eq.s32 	%p43, %r20, 1;
	st.shared.u16 	[%r37], %rs35;
	mov.u32 	%r351, %r27;
	@%p43 bra 	$L__BB2_38;
	setp.ge.s32 	%p44, %r38, %r144;
	add.s32 	%r51, %r28, %r349;
	setp.ge.s32 	%p45, %r51, %r12;
	or.pred  	%p46, %p44, %p45;
	mov.u16 	%rs36, %rs30;
	@%p46 bra 	$L__BB2_37;
	mad.lo.s32 	%r252, %r51, %r151, %r39;
	mul.wide.s32 	%rd65, %r252, 2;
	add.s64 	%rd66, %rd105, %rd65;
	ld.u16 	%rs36, [%rd66];
$L__BB2_37:
	st.shared.u16 	[%r40], %rs36;
	mov.u32 	%r351, %r31;
$L__BB2_38:
	@%p21 bra 	$L__BB2_48;
$L__BB2_39:
	shr.u32 	%r80, %r351, 4;
	and.b32  	%r81, %r351, 15;
	add.s32 	%r82, %r80, %r9;
	add.s32 	%r83, %r81, %r349;
	setp.ge.s32 	%p48, %r82, %r144;
	setp.ge.s32 	%p49, %r83, %r12;
	or.pred  	%p50, %p48, %p49;
	mov.u16 	%rs41, %rs30;
	@%p50 bra 	$L__BB2_41;
	mad.lo.s32 	%r253, %r82, %r150, %r17;
	mad.lo.s32 	%r254, %r83, %r151, %r253;
	mul.wide.s32 	%rd67, %r254, 2;
	add.s64 	%rd68, %rd105, %rd67;
	ld.u16 	%rs41, [%rd68];
$L__BB2_41:
	mad.lo.s32 	%r255, %r80, 24, %r81;
	shl.b32 	%r256, %r255, 1;
	mov.u32 	%r257, _ZZ21lora_shrink_kernel_v3I13__nv_bfloat16fLi32ELi32ELi16EEvPKT_PKvPT0_PKiS9_S9_S9_iiiifiiiiiiiiE11smem_lora_a;
	add.s32 	%r258, %r257, %r256;
	st.shared.u16 	[%r258], %rs41;
	add.s32 	%r84, %r351, %r16;
	shr.u32 	%r85, %r84, 4;
	and.b32  	%r86, %r84, 15;
	add.s32 	%r87, %r85, %r9;
	add.s32 	%r88, %r86, %r349;
	setp.ge.s32 	%p51, %r87, %r144;
	setp.ge.s32 	%p52, %r88, %r12;
	or.pred  	%p53, %p51, %p52;
	mov.u16 	%rs42, %rs30;
	@%p53 bra 	$L__BB2_43;
	mad.lo.s32 	%r259, %r87, %r150, %r17;
	mad.lo.s32 	%r260, %r88, %r151, %r259;
	mul.wide.s32 	%rd69, %r260, 2;
	add.s64 	%rd70, %rd105, %rd69;
	ld.u16 	%rs42, [%rd70];
$L__BB2_43:
	mad.lo.s32 	%r261, %r85, 24, %r86;
	shl.b32 	%r262, %r261, 1;
	add.s32 	%r264, %r257, %r262;
	st.shared.u16 	[%r264], %rs42;
	add.s32 	%r89, %r84, %r16;
	shr.u32 	%r90, %r89, 4;
	and.b32  	%r91, %r89, 15;
	add.s32 	%r92, %r90, %r9;
	add.s32 	%r93, %r91, %r349;
	setp.ge.s32 	%p54, %r92, %r144;
	setp.ge.s32 	%p55, %r93, %r12;
	or.pred  	%p56, %p54, %p55;
	mov.u16 	%rs43, %rs30;
	@%p56 bra 	$L__BB2_45;
	mad.lo.s32 	%r265, %r92, %r150, %r17;
	mad.lo.s32 	%r266, %r93, %r151, %r265;
	mul.wide.s32 	%rd71, %r266, 2;
	add.s64 	%rd72, %rd105, %rd71;
	ld.u16 	%rs43, [%rd72];
$L__BB2_45:
	mad.lo.s32 	%r267, %r90, 24, %r91;
	shl.b32 	%r268, %r267, 1;
	add.s32 	%r270, %r257, %r268;
	st.shared.u16 	[%r270], %rs43;
	add.s32 	%r94, %r89, %r16;
	shr.u32 	%r95, %r94, 4;
	and.b32  	%r96, %r94, 15;
	add.s32 	%r97, %r95, %r9;
	add.s32 	%r98, %r96, %r349;
	setp.ge.s32 	%p57, %r97, %r144;
	setp.ge.s32 	%p58, %r98, %r12;
	or.pred  	%p59, %p57, %p58;
	mov.u16 	%rs44, %rs30;
	@%p59 bra 	$L__BB2_47;
	mad.lo.s32 	%r271, %r97, %r150, %r17;
	mad.lo.s32 	%r272, %r98, %r151, %r271;
	mul.wide.s32 	%rd73, %r272, 2;
	add.s64 	%rd74, %rd105, %rd73;
	ld.u16 	%rs44, [%rd74];
$L__BB2_47:
	mad.lo.s32 	%r273, %r95, 24, %r96;
	shl.b32 	%r274, %r273, 1;
	add.s32 	%r276, %r257, %r274;
	st.shared.u16 	[%r276], %rs44;
	add.s32 	%r351, %r94, %r16;
	setp.lt.u32 	%p60, %r351, 512;
	@%p60 bra 	$L__BB2_39;
$L__BB2_48:
	setp.gt.u32 	%p61, %r359, 127;
	bar.sync 	0;
	@%p61 bra 	$L__BB2_50;
	mov.b32 	%r277, 24;
	wmma.load.a.sync.aligned.row.m16n16k16.bf16 	{%r278, %r279, %r280, %r281}, [%rd6], %r277;
	wmma.load.b.sync.aligned.col.m16n16k16.bf16 	{%r282, %r283, %r284, %r285}, [%rd7], %r277;
	wmma.mma.sync.aligned.row.col.m16n16k16.f32.bf16.bf16.f32 {%f66, %f65, %f64, %f63, %f62, %f61, %f60, %f59}, {%r278, %r279, %r280, %r281}, {%r282, %r283, %r284, %r285}, {%f66, %f65, %f64, %f63, %f62, %f61, %f60, %f59};
$L__BB2_50:
	bar.sync 	0;
	add.s32 	%r349, %r349, 16;
	setp.lt.s32 	%p62, %r349, %r12;
	@%p62 bra 	$L__BB2_6;
$L__BB2_51:
	setp.gt.u32 	%p63, %r359, 127;
	@%p63 bra 	$L__BB2_53;
	shl.b32 	%r286, %r15, 6;
	shl.b32 	%r287, %r359, 5;
	and.b32  	%r288, %r287, 30720;
	or.b32  	%r289, %r288, %r286;
	mov.u32 	%r290, _ZZ21lora_shrink_kernel_v3I13__nv_bfloat16fLi32ELi32ELi16EEvPKT_PKvPT0_PKiS9_S9_S9_iiiifiiiiiiiiE16smem_accumulator;
	add.s32 	%r291, %r290, %r289;
	mov.b32 	%r292, 32;
	wmma.store.d.sync.aligned.row.m16n16k16.shared.f32 	[%r291], {%f66, %f65, %f64, %f63, %f62, %f61, %f60, %f59}, %r292;
$L__BB2_53:
	bar.sync 	0;
	mul.lo.s32 	%r101, %r152, %r4;
	mov.u32 	%r102, %ntid.x;
	add.s32 	%r293, %r359, %r102;
	max.u32 	%r294, %r293, 1024;
	setp.lt.u32 	%p64, %r293, 1024;
	selp.u32 	%r295, 1, 0, %p64;
	add.s32 	%r296, %r293, %r295;
	sub.s32 	%r297, %r294, %r296;
	div.u32 	%r298, %r297, %r102;
	add.s32 	%r103, %r298, %r295;
	and.b32  	%r299, %r103, 3;
	setp.eq.s32 	%p65, %r299, 3;
	@%p65 bra 	$L__BB2_60;
	add.s32 	%r300, %r103, 1;
	and.b32  	%r301, %r300, 3;
	neg.s32 	%r357, %r301;
$L__BB2_55:
	.pragma "nounroll";
	shr.u32 	%r302, %r359, 5;
	and.b32  	%r107, %r359, 31;
	add.s32 	%r108, %r302, %r8;
	add.s32 	%r109, %r107, %r9;
	setp.ge.s32 	%p66, %r108, %r7;
	setp.ge.s32 	%p67, %r109, %r144;
	or.pred  	%p68, %p66, %p67;
	@%p68 bra 	$L__BB2_59;
	setp.eq.s32 	%p69, %r2, 1;
	add.s32 	%r303, %r108, %r10;
	mul.wide.s32 	%rd75, %r303, 4;
	add.s64 	%rd76, %rd3, %rd75;
	ld.global.nc.u32 	%r304, [%rd76];
	mad.lo.s32 	%r305, %r109, %r154, %r101;
	mad.lo.s32 	%r110, %r304, %r153, %r305;
	and.b32  	%r306, %r359, 992;
	or.b32  	%r307, %r306, %r107;
	shl.b32 	%r308, %r307, 2;
	mov.u32 	%r309, _ZZ21lora_shrink_kernel_v3I13__nv_bfloat16fLi32ELi32ELi16EEvPKT_PKvPT0_PKiS9_S9_S9_iiiifiiiiiiiiE16smem_accumulator;
	add.s32 	%r310, %r309, %r308;
	ld.shared.f32 	%f41, [%r310];
	mul.f32 	%f33, %f38, %f41;
	@%p69 bra 	$L__BB2_58;
	mul.wide.s32 	%rd77, %r110, 4;
	add.s64 	%rd78, %rd2, %rd77;
	atom.global.add.f32 	%f42, [%rd78], %f33;
	bra.uni 	$L__BB2_59;
$L__BB2_58:
	mul.wide.s32 	%rd79, %r110, 4;
	add.s64 	%rd80, %rd2, %rd79;
	st.global.f32 	[%rd80], %f33;
$L__BB2_59:
	add.s32 	%r359, %r359, %r102;
	add.s32 	%r357, %r357, 1;
	setp.ne.s32 	%p70, %r357, 0;
	@%p70 bra 	$L__BB2_55;
$L__BB2_60:
	setp.lt.u32 	%p71, %r103, 3;
	@%p71 bra 	$L__BB2_79;
	shl.b32 	%r311, %r102, 1;
	add.s32 	%r362, %r359, %r311;
	shl.b32 	%r115, %r102, 2;
	mad.lo.s32 	%r361, %r102, 3, %r359;
	add.s32 	%r360, %r102, %r359;
$L__BB2_62:
	shr.u32 	%r312, %r359, 5;
	and.b32  	%r122, %r359, 31;
	add.s32 	%r123, %r312, %r8;
	add.s32 	%r124, %r122, %r9;
	setp.ge.s32 	%p72, %r123, %r7;
	setp.ge.s32 	%p73, %r124, %r144;
	or.pred  	%p74, %p72, %p73;
	@%p74 bra 	$L__BB2_66;
	setp.ne.s32 	%p75, %r2, 1;
	add.s32 	%r313, %r123, %r10;
	mul.wide.s32 	%rd81, %r313, 4;
	add.s64 	%rd82, %rd3, %rd81;
	ld.global.nc.u32 	%r314, [%rd82];
	mad.lo.s32 	%r315, %r124, %r154, %r101;
	mad.lo.s32 	%r125, %r314, %r153, %r315;
	and.b32  	%r316, %r359, 992;
	or.b32  	%r317, %r316, %r122;
	shl.b32 	%r318, %r317, 2;
	mov.u32 	%r319, _ZZ21lora_shrink_kernel_v3I13__nv_bfloat16fLi32ELi32ELi16EEvPKT_PKvPT0_PKiS9_S9_S9_iiiifiiiiiiiiE16smem_accumulator;
	add.s32 	%r320, %r319, %r318;
	ld.shared.f32 	%f43, [%r320];
	mul.f32 	%f34, %f38, %f43;
	@%p75 bra 	$L__BB2_65;
	mul.wide.s32 	%rd85, %r125, 4;
	add.s64 	%rd86, %rd2, %rd85;
	st.global.f32 	[%rd86], %f34;
	bra.uni 	$L__BB2_66;
$L__BB2_65:
	mul.wide.s32 	%rd83, %r125, 4;
	add.s64 	%rd84, %rd2, %rd83;
	atom.global.add.f32 	%f44, [%rd84], %f34;
$L__BB2_66:
	shr.u32 	%r321, %r360, 5;
	and.b32  	%r126, %r360, 31;
	add.s32 	%r127, %r321, %r8;
	add.s32 	%r128, %r126, %r9;
	setp.ge.s32 	%p76, %r127, %r7;
	setp.ge.s32 	%p77, %r128, %r144;
	or.pred  	%p78, %p76, %p77;
	@%p78 bra 	$L__BB2_70;
	setp.eq.s32 	%p79, %r2, 1;
	add.s32 	%r322, %r127, %r10;
	mul.wide.s32 	%rd87, %r322, 4;
	add.s64 	%rd88, %rd3, %rd87;
	ld.global.nc.u32 	%r323, [%rd88];
	mad.lo.s32 	%r324, %r128, %r154, %r101;
	mad.lo.s32 	%r129, %r323, %r153, %r324;
	and.b32  	%r325, %r360, 992;
	or.b32  	%r326, %r325, %r126;
	shl.b32 	%r327, %r326, 2;
	mov.u32 	%r328, _ZZ21lora_shrink_kernel_v3I13__nv_bfloat16fLi32ELi32ELi16EEvPKT_PKvPT0_PKiS9_S9_S9_iiiifiiiiiiiiE16smem_accumulator;
	add.s32 	%r329, %r328, %r327;
	ld.shared.f32 	%f45, [%r329];
	mul.f32 	%f35, %f38, %f45;
	@%p79 bra 	$L__BB2_69;
	mul.wide.s32 	%rd89, %r129, 4;
	add.s64 	%rd90, %rd2, %rd89;
	atom.global.add.f32 	%f46, [%rd90], %f35;
	bra.uni 	$L__BB2_70;
$L__BB2_69:
	mul.wide.s32 	%rd91, %r129, 4;
	add.s64 	%rd92, %rd2, %rd91;
	st.global.f32 	[%rd92], %f35;
$L__BB2_70:
	add.s32 	%r130, %r359, %r102;
	shr.u32 	%r330, %r362, 5;
	and.b32  	%r131, %r362, 31;
	add.s32 	%r132, %r330, %r8;
	add.s32 	%r133, %r131, %r9;
	setp.ge.s32 	%p80, %r132, %r7;
	setp.ge.s32 	%p81, %r133, %r144;
	or.pred  	%p82, %p80, %p81;
	@%p82 bra 	$L__BB2_74;
	setp.eq.s32 	%p83, %r2, 1;
	add.s32 	%r331, %r132, %r10;
	mul.wide.s32 	%rd93, %r331, 4;
	add.s64 	%rd94, %rd3, %rd93;
	ld.global.nc.u32 	%r332, [%rd94];
	mad.lo.s32 	%r333, %r133, %r154, %r101;
	mad.lo.s32 	%r134, %r332, %r153, %r333;
	and.b32  	%r334, %r362, 992;
	or.b32  	%r335, %r334, %r131;
	shl.b32 	%r336, %r335, 2;
	mov.u32 	%r337, _ZZ21lora_shrink_kernel_v3I13__nv_bfloat16fLi32ELi32ELi16EEvPKT_PKvPT0_PKiS9_S9_S9_iiiifiiiiiiiiE16smem_accumulator;
	add.s32 	%r338, %r337, %r336;
	ld.shared.f32 	%f47, [%r338];
	mul.f32 	%f36, %f38, %f47;
	@%p83 bra 	$L__BB2_73;
	mul.wide.s32 	%rd95, %r134, 4;
	add.s64 	%rd96, %rd2, %rd95;
	atom.global.add.f32 	%f48, [%rd96], %f36;
	bra.uni 	$L__BB2_74;
$L__BB2_73:
	mul.wide.s32 	%rd97, %r134, 4;
	add.s64 	%rd98, %rd2, %rd97;
	st.global.f32 	[%rd98], %f36;
$L__BB2_74:
	add.s32 	%r135, %r130, %r102;
	shr.u32 	%r339, %r361, 5;
	and.b32  	%r136, %r361, 31;
	add.s32 	%r137, %r339, %r8;
	add.s32 	%r138, %r136, %r9;
	setp.ge.s32 	%p84, %r137, %r7;
	setp.ge.s32 	%p85, %r138, %r144;
	or.pred  	%p86, %p84, %p85;
	@%p86 bra 	$L__BB2_78;
	setp.eq.s32 	%p87, %r2, 1;
	add.s32 	%r340, %r137, %r10;
	mul.wide.s32 	%rd99, %r340, 4;
	add.s64 	%rd100, %rd3, %rd99;
	ld.global.nc.u32 	%r341, [%rd100];
	mad.lo.s32 	%r342, %r138, %r154, %r101;
	mad.lo.s32 	%r139, %r341, %r153, %r342;
	and.b32  	%r343, %r361, 992;
	or.b32  	%r344, %r343, %r136;
	shl.b32 	%r345, %r344, 2;
	mov.u32 	%r346, _ZZ21lora_shrink_kernel_v3I13__nv_bfloat16fLi32ELi32ELi16EEvPKT_PKvPT0_PKiS9_S9_S9_iiiifiiiiiiiiE16smem_accumulator;
	add.s32 	%r347, %r346, %r345;
	ld.shared.f32 	%f49, [%r347];
	mul.f32 	%f37, %f38, %f49;
	@%p87 bra 	$L__BB2_77;
	mul.wide.s32 	%rd101, %r139, 4;
	add.s64 	%rd102, %rd2, %rd101;
	atom.global.add.f32 	%f50, [%rd102], %f37;
	bra.uni 	$L__BB2_78;
$L__BB2_77:
	mul.wide.s32 	%rd103, %r139, 4;
	add.s64 	%rd104, %rd2, %rd103;
	st.global.f32 	[%rd104], %f37;
$L__BB2_78:
	add.s32 	%r348, %r135, %r102;
	add.s32 	%r359, %r348, %r102;
	add.s32 	%r362, %r362, %r115;
	add.s32 	%r361, %r361, %r115;
	add.s32 	%r360, %r360, %r115;
	setp.lt.u32 	%p88, %r359, 1024;
	@%p88 bra 	$L__BB2_62;
$L__BB2_79:
	ret;

}


// ===== COMPILED SASS (sm_100) =====

	.target	sm_100

	.elftype	@"ET_EXEC"


//--------------------- .note.nv.tkinfo           --------------------------
	.section	.note.nv.tkinfo,"",@"SHT_NOTE"
	.sectionflags	@"SHF_NOTE_NV_TKINFO"
	.tkinfo
        /*0018*/ 	.word	0x00000002
        /*0030*/ 	.string	""
        /*0030*/ 	.string	"ptxas"
        /*0030*/ 	.string	"Cuda compilation tools, release 13.0, V13.0.88"
        /*0030*/ 	.string	"Build cuda_13.0.r13.0/compiler.36424714_0"
        /*0030*/ 	.string	"-arch sm_100 -m 64 "



//--------------------- .note.nv.cuinfo           --------------------------
	.section	.note.nv.cuinfo,"",@"SHT_NOTE"
	.sectionflags	@"SHF_NOTE_NV_CUINFO"
        /*0018*/ 	.short	0x0002
        /*001a*/ 	.short	0x0064
        /*001c*/ 	.short	0x0082
	.zero		2


//--------------------- .nv.info                  --------------------------
	.section	.nv.info,"",@"SHT_CUDA_INFO"
	.align	4


	//----- nvinfo : EIATTR_REGCOUNT
	.align		4
        /*0000*/ 	.byte	0x04, 0x2f
        /*0002*/ 	.short	(.L_1 - .L_0)
	.align		4
.L_0:
        /*0004*/ 	.word	index@(_Z21lora_shrink_kernel_v3I6__halffLi32ELi32ELi16EEvPKT_PKvPT0_PKiS9_S9_S9_iiiifiiiiiiii)
        /*0008*/ 	.word	0x00000030


	//----- nvinfo : EIATTR_FRAME_SIZE
	.align		4
.L_1:
        /*000c*/ 	.byte	0x04, 0x11
        /*000e*/ 	.short	(.L_3 - .L_2)
	.align		4
.L_2:
        /*0010*/ 	.word	index@(_Z21lora_shrink_kernel_v3I6__halffLi32ELi32ELi16EEvPKT_PKvPT0_PKiS9_S9_S9_iiiifiiiiiiii)
        /*0014*/ 	.word	0x00000000


	//----- nvinfo : EIATTR_REGCOUNT
	.align		4
.L_3:
        /*0018*/ 	.byte	0x04, 0x2f
        /*001a*/ 	.short	(.L_5 - .L_4)
	.align		4
.L_4:
        /*001c*/ 	.word	index@(_Z21lora_shrink_kernel_v3I6__halfS0_Li32ELi32ELi16EEvPKT_PKvPT0_PKiS9_S9_S9_iiiifiiiiiiii)
        /*0020*/ 	.word	0x00000030


	//----- nvinfo : EIATTR_FRAME_SIZE
	.align		4
.L_5:
        /*0024*/ 	.byte	0x04, 0x11
        /*0026*/ 	.short	(.L_7 - .L_6)
	.align		4
.L_6:
        /*0028*/ 	.word	index@(_Z21lora_shrink_kernel_v3I6__halfS0_Li32ELi32ELi16EEvPKT_PKvPT0_PKiS9_S9_S9_iiiifiiiiiiii)
        /*002c*/ 	.word	0x00000000


	//----- nvinfo : EIATTR_REGCOUNT
	.align		4
.L_7:
        /*0030*/ 	.byte	0x04, 0x2f
        /*0032*/ 	.short	(.L_9 - .L_8)
	.align		4
.L_8:
        /*0034*/ 	.word	index@(_Z21lora_shrink_kernel_v3I13__nv_bfloat16fLi32ELi32ELi16EEvPKT_PKvPT0_PKiS9_S9_S9_iiiifiiiiiiii)
        /*0038*/ 	.word	0x00000038


	//----- nvinfo : EIATTR_FRAME_SIZE
	.align		4
.L_9:
        /*003c*/ 	.byte	0x04, 0x11
        /*003e*/ 	.short	(.L_11 - .L_10)
	.align		4
.L_10:
        /*0040*/ 	.word	index@(_Z21lora_shrink_kernel_v3I13__nv_bfloat16fLi32ELi32ELi16EEvPKT_PKvPT0_PKiS9_S9_S9_iiiifiiiiiiii)
        /*0044*/ 	.word	0x00000000


	//----- nvinfo : EIATTR_MIN_STACK_SIZE
	.align		4
.L_11:
        /*0048*/ 	.byte	0x04, 0x12
        /*004a*/ 	.short	(.L_13 - .L_12)
	.align		4
.L_12:
        /*004c*/ 	.word	index@(_Z21lora_shrink_kernel_v3I13__nv_bfloat16fLi32ELi32ELi16EEvPKT_PKvPT0_PKiS9_S9_S9_iiiifiiiiiiii)
        /*0050*/ 	.word	0x00000000


	//----- nvinfo : EIATTR_MIN_STACK_SIZE
	.align		4
.L_13:
        /*0054*/ 	.byte	0x04, 0x12
        /*0056*/ 	.short	(.L_15 - .L_14)
	.align		4
.L_14:
        /*0058*/ 	.word	index@(_Z21lora_shrink_kernel_v3I6__halfS0_Li32ELi32ELi16EEvPKT_PKvPT0_PKiS9_S9_S9_iiiifiiiiiiii)
        /*005c*/ 	.word	0x00000000


	//----- nvinfo : EIATTR_MIN_STACK_SIZE
	.align		4
.L_15:
        /*0060*/ 	.byte	0x04, 0x12
        /*0062*/ 	.short	(.L_17 - .L_16)
	.align		4
.L_16:
        /*0064*/ 	.word	index@(_Z21lora_shrink_kernel_v3I6__halffLi32ELi32ELi16EEvPKT_PKvPT0_PKiS9_S9_S9_iiiifiiiiiiii)
        /*0068*/ 	.word	0x00000000
.L_17:


//--------------------- .nv.compat                --------------------------
	.section	.nv.compat,"",@"SHT_CUDA_COMPAT_INFO"
	.align	4
        /*0000*/ 	.byte	0x02, 0x09, 0x00, 0x00, 0x02, 0x02, 0x01, 0x00, 0x02, 0x05, 0x05, 0x00, 0x03, 0x07, 0x01, 0x01
        /*0010*/ 	.byte	0x02, 0x03, 0x00, 0x00, 0x02, 0x06, 0x01, 0x00, 0x04, 0x0b, 0x08, 0x00, 0x09, 0x00, 0x00, 0x00
        /*0020*/ 	.byte	0x00, 0x00, 0x00, 0x00


//--------------------- .nv.info._Z21lora_shrink_kernel_v3I13__nv_bfloat16fLi32ELi32ELi16EEvPKT_PKvPT0_PKiS9_S9_S9_iiiifiiiiiiii --------------------------
	.section	.nv.info._Z21lora_shrink_kernel_v3I13__nv_bfloat16fLi32ELi32ELi16EEvPKT_PKvPT0_PKiS9_S9_S9_iiiifiiiiiiii,"",@"SHT_CUDA_INFO"
	.sectionflags	@""
	.align	4


	//----- nvinfo : EIATTR_CUDA_API_VERSION
	.align		4
        /*0000*/ 	.byte	0x04, 0x37
        /*0002*/ 	.short	(.L_19 - .L_18)
.L_18:
        /*0004*/ 	.word	0x00000082


	//----- nvinfo : EIATTR_KPARAM_INFO
	.align		4
.L_19:
        /*0008*/ 	.byte	0x04, 0x17
        /*000a*/ 	.short	(.L_21 - .L_20)
.L_20:
        /*000c*/ 	.word	0x00000000
        /*0010*/ 	.short	0x0013
        /*0012*/ 	.short	0x0068
        /*0014*/ 	.byte	0x00, 0xf0, 0x11, 0x00


	//----- nvinfo : EIATTR_KPARAM_INFO
	.align		4
.L_21:
        /*0018*/ 	.byte	0x04, 0x17
        /*001a*/ 	.short	(.L_23 - .L_22)
.L_22:
        /*001c*/ 	.word	0x00000000
        /*0020*/ 	.short	0x0012
        /*0022*/ 	.short	0x0064
        /*0024*/ 	.byte	0x00, 0xf0, 0x11, 0x00


	//----- nvinfo : EIATTR_KPARAM_INFO
	.align		4
.L_23:
        /*0028*/ 	.byte	0x04, 0x17
        /*002a*/ 	.short	(.L_25 - .L_24)
.L_24:
        /*002c*/ 	.word	0x00000000
        /*0030*/ 	.short	0x0011
        /*0032*/ 	.short	0x0060
        /*0034*/ 	.byte	0x00, 0xf0, 0x11, 0x00


	//----- nvinfo : EIATTR_KPARAM_INFO
	.align		4
.L_25:
        /*0038*/ 	.byte	0x04, 0x17
        /*003a*/ 	.short	(.L_27 - .L_26)
.L_26:
        /*003c*/ 	.word	0x00000000
        /*0040*/ 	.short	0x0010
        /*0042*/ 	.short	0x005c
        /*0044*/ 	.byte	0x00, 0xf0, 0x11, 0x00


	//----- nvinfo : EIATTR_KPARAM_INFO
	.align		4
.L_27:
        /*0048*/ 	.byte	0x04, 0x17
        /*004a*/ 	.short	(.L_29 - .L_28)
.L_28:
        /*004c*/ 	.word	0x00000000
        /*0050*/ 	.short	0x000f
        /*0052*/ 	.short	0x0058
        /*0054*/ 	.byte	0x00, 0xf0, 0x11, 0x00


	//----- nvinfo : EIATTR_KPARAM_INFO
	.align		4
.L_29:
        /*0058*/ 	.byte	0x04, 0x17
        /*005a*/ 	.short	(.L_31 - .L_30)
.L_30:
        /*005c*/ 	.word	0x00000000
        /*0060*/ 	.short	0x000e
        /*0062*/ 	.short	0x0054
        /*0064*/ 	.byte	0x00, 0xf0, 0x11, 0x00


	//----- nvinfo : EIATTR_KPARAM_INFO
	.align		4
.L_31:
        /*0068*/ 	.byte	0x04, 0x17
        /*006a*/ 	.short	(.L_33 - .L_32)
.L_32:
        /*006c*/ 	.word	0x00000000
        /*0070*/ 	.short	0x000d
        /*0072*/ 	.short	0x0050
        /*0074*/ 	.byte	0x00, 0xf0, 0x11, 0x00


	//----- nvinfo : EIATTR_KPARAM_INFO
	.align		4
.L_33:
        /*0078*/ 	.byte	0x04, 0x17
        /*007a*/ 	.short	(.L_35 - .L_34)
.L_34:
        /*007c*/ 	.word	0x00000000
        /*0080*/ 	.short	0x000c
        /*0082*/ 	.short	0x004c
        /*0084*/ 	.byte	0x00, 0xf0, 0x11, 0x00


	//----- nvinfo : EIATTR_KPARAM_INFO
	.align		4
.L_35:
        /*0088*/ 	.byte	0x04, 0x17
        /*008a*/ 	.short	(.L_37 - .L_36)
.L_36:
        /*008c*/ 	.word	0x00000000
        /*0090*/ 	.short	0x000b
        /*0092*/ 	.short	0x0048
        /*0094*/ 	.byte	0x00, 0xf0, 0x11, 0x00


	//----- nvinfo : EIATTR_KPARAM_INFO
	.align		4
.L_37:
        /*0098*/ 	.byte	0x04, 0x17
        /*009a*/ 	.short	(.L_39 - .L_38)
.L_38:
        /*009c*/ 	.word	0x00000000
        /*00a0*/ 	.short	0x000a
        /*00a2*/ 	.short	0x0044
        /*00a4*/ 	.byte	0x00, 0xf0, 0x11, 0x00


	//----- nvinfo : EIATTR_KPARAM_INFO
	.align		4
.L_39:
        /*00a8*/ 	.byte	0x04, 0x17
        /*00aa*/ 	.short	(.L_41 - .L_40)
.L_40:
        /*00ac*/ 	.word	0x00000000
        /*00b0*/ 	.short	0x0009
        /*00b2*/ 	.short	0x0040
        /*00b4*/ 	.byte	0x00, 0xf0, 0x11, 0x00


	//----- nvinfo : EIATTR_KPARAM_INFO
	.align		4
.L_41:
        /*00b8*/ 	.byte	0x04, 0x17
        /*00ba*/ 	.short	(.L_43 - .L_42)
.L_42:
        /*00bc*/ 	.word	0x00000000
        /*00c0*/ 	.short	0x0008
        /*00c2*/ 	.short	0x003c
        /*00c4*/ 	.byte	0x00, 0xf0, 0x11, 0x00


	//----- nvinfo : EIATTR_KPARAM_INFO
	.align		4
.L_43:
        /*00c8*/ 	.byte	0x04, 0x17
        /*00ca*/ 	.short	(.L_45 - .L_44)
.L_44:
        /*00cc*/ 	.word	0x00000000
        /*00d0*/ 	.short	0x0007
        /*00d2*/ 	.short	0x0038
        /*00d4*/ 	.byte	0x00, 0xf0, 0x11, 0x00


	//----- nvinfo : EIATTR_KPARAM_INFO
	.align		4
.L_45:
        /*00d8*/ 	.byte	0x04, 0x17
        /*00da*/ 	.short	(.L_47 - .L_46)
.L_46:
        /*00dc*/ 	.word	0x00000000
        /*00e0*/ 	.short	0x0006
        /*00e2*/ 	.short	0x0030
        /*00e4*/ 	.byte	0x00, 0xf5, 0x21, 0x00


	//----- nvinfo : EIATTR_KPARAM_INFO
	.align		4
.L_47:
        /*00e8*/ 	.byte	0x04, 0x17
        /*00ea*/ 	.short	(.L_49 - .L_48)
.L_48:
        /*00ec*/ 	.word	0x00000000
        /*00f0*/ 	.short	0x0005
        /*00f2*/ 	.short	0x0028
        /*00f4*/ 	.byte	0x00, 0xf5, 0x21, 0x00


	//----- nvinfo : EIATTR_KPARAM_INFO
	.align		4
.L_49:
        /*00f8*/ 	.byte	0x04, 0x17
        /*00fa*/ 	.short	(.L_51 - .L_50)
.L_50:
        /*00fc*/ 	.word	0x00000000
        /*0100*/ 	.short	0x0004
        /*0102*/ 	.short	0x0020
        /*0104*/ 	.byte	0x00, 0xf5, 0x21, 0x00


	//----- nvinfo : EIATTR_KPARAM_INFO
	.align		4
.L_51:
        /*0108*/ 	.byte	0x04, 0x17
        /*010a*/ 	.short	(.L_53 - .L_52)
.L_52:
        /*010c*/ 	.word	0x00000000
        /*0110*/ 	.short	0x0003
        /*0112*/ 	.short	0x0018
        /*0114*/ 	.byte	0x00, 0xf5, 0x21, 0x00


	//----- nvinfo : EIATTR_KPARAM_INFO
	.align		4
.L_53:
        /*0118*/ 	.byte	0x04, 0x17
        /*011a*/ 	.short	(.L_55 - .L_54)
.L_54:
        /*011c*/ 	.word	0x00000000
        /*0120*/ 	.short	0x0002
        /*0122*/ 	.short	0x0010
        /*0124*/ 	.byte	0x00, 0xf5, 0x21, 0x00


	//----- nvinfo : EIATTR_KPARAM_INFO
	.align		4
.L_55:
        /*0128*/ 	.byte	0x04, 0x17
        /*012a*/ 	.short	(.L_57 - .L_56)
.L_56:
        /*012c*/ 	.word	0x00000000
        /*0130*/ 	.short	0x0001
        /*0132*/ 	.short	0x0008
        /*0134*/ 	.byte	0x00, 0xf5, 0x21, 0x00


	//----- nvinfo : EIATTR_KPARAM_INFO
	.align		4
.L_57:
        /*0138*/ 	.byte	0x04, 0x17
        /*013a*/ 	.short	(.L_59 - .L_58)
.L_58:
        /*013c*/ 	.word	0x00000000
        /*0140*/ 	.short	0x0000
        /*0142*/ 	.short	0x0000
        /*0144*/ 	.byte	0x00, 0xf5, 0x21, 0x00


	//----- nvinfo : EIATTR_SPARSE_MMA_MASK
	.align		4
.L_59:
        /*0148*/ 	.byte	0x03, 0x50
        /*014a*/ 	.short	0x0000


	//----- nvinfo : EIATTR_WMMA_USED
	.align		4
        /*014c*/ 	.byte	0x01, 0x2b
	.zero		2


	//----- nvinfo : EIATTR_MAXREG_COUNT
	.align		4
        /*0150*/ 	.byte	0x03, 0x1b
        /*0152*/ 	.short	0x00ff


	//----- nvinfo : EIATTR_NUM_BARRIERS
	.align		4
        /*0154*/ 	.byte	0x02, 0x4c
        /*0156*/ 	.byte	0x01
	.zero		1


	//----- nvinfo : EIATTR_MERCURY_ISA_VERSION
	.align		4
        /*0158*/ 	.byte	0x03, 0x5f
        /*015a*/ 	.short	0x0101


	//----- nvinfo : EIATTR_VRC_CTA_INIT_COUNT
	.align		4
        /*015c*/ 	.byte	0x02, 0x4a
	.zero		1
	.zero		1


	//----- nvinfo : EIATTR_EXIT_INSTR_OFFSETS
	.align		4
        /*0160*/ 	.byte	0x04, 0x1c
        /*0162*/ 	.short	(.L_61 - .L_60)


	//   ....[0]....
.L_60:
        /*0164*/ 	.word	0x000000e0


	//   ....[1]....
        /*0168*/ 	.word	0x000007c0


	//   ....[2]....
        /*016c*/ 	.word	0x00002b40


	//   ....[3]....
        /*0170*/ 	.word	0x00003380


	//----- nvinfo : EIATTR_CRS_STACK_SIZE
	.align		4
.L_61:
        /*0174*/ 	.byte	0x04, 0x1e
        /*0176*/ 	.short	(.L_63 - .L_62)
.L_62:
        /*0178*/ 	.word	0x00000000


	//----- nvinfo : EIATTR_CBANK_PARAM_SIZE
	.align		4
.L_63:
        /*017c*/ 	.byte	0x03, 0x19
        /*017e*/ 	.short	0x006c


	//----- nvinfo : EIATTR_PARAM_CBANK
	.align		4
        /*0180*/ 	.byte	0x04, 0x0a
        /*0182*/ 	.short	(.L_65 - .L_64)
	.align		4
.L_64:
        /*0184*/ 	.word	index@(.nv.constant0._Z21lora_shrink_kernel_v3I13__nv_bfloat16fLi32ELi32ELi16EEvPKT_PKvPT0_PKiS9_S9_S9_iiiifiiiiiiii)
        /*0188*/ 	.short	0x0380
        /*018a*/ 	.short	0x006c


	//----- nvinfo : EIATTR_SW_WAR
	.align		4
.L_65:
        /*018c*/ 	.byte	0x04, 0x36
        /*018e*/ 	.short	(.L_67 - .L_66)
.L_66:
        /*0190*/ 	.word	0x00000008
.L_67:


//--------------------- .nv.info._Z21lora_shrink_kernel_v3I6__halfS0_Li32ELi32ELi16EEvPKT_PKvPT0_PKiS9_S9_S9_iiiifiiiiiiii --------------------------
	.section	.nv.info._Z21lora_shrink_kernel_v3I6__halfS0_Li32ELi32ELi16EEvPKT_PKvPT0_PKiS9_S9_S9_iiiifiiiiiiii,"",@"SHT_CUDA_INFO"
	.sectionflags	@""
	.align	4


	//----- nvinfo : EIATTR_CUDA_API_VERSION
	.align		4
        /*0000*/ 	.byte	0x04, 0x37
        /*0002*/ 	.short	(.L_69 - .L_68)
.L_68:
        /*0004*/ 	.word	0x00000082


	//----- nvinfo : EIATTR_KPARAM_INFO
	.align		4
.L_69:
        /*0008*/ 	.byte	0x04, 0x17
        /*000a*/ 	.short	(.L_71 - .L_70)
.L_70:
        /*000c*/ 	.word	0x00000000
        /*0010*/ 	.short	0x0013
        /*0012*/ 	.short	0x0068
        /*0014*/ 	.byte	0x00, 0xf0, 0x11, 0x00


	//----- nvinfo : EIATTR_KPARAM_INFO
	.align		4
.L_71:
        /*0018*/ 	.byte	0x04, 0x17
        /*001a*/ 	.short	(.L_73 - .L_72)
.L_72:
        /*001c*/ 	.word	0x00000000
        /*0020*/ 	.short	0x0012
        /*0022*/ 	.short	0x0064
        /*0024*/ 	.byte	0x00, 0xf0, 0x11, 0x00


	//----- nvinfo : EIATTR_KPARAM_INFO
	.align		4
.L_73:
        /*0028*/ 	.byte	0x04, 0x17
        /*002a*/ 	.short	(.L_75 - .L_74)
.L_74:
        /*002c*/ 	.word	0x00000000
        /*0030*/ 	.short	0x0011
        /*0032*/ 	.short	0x0060
        /*0034*/ 	.byte	0x00, 0xf0, 0x11, 0x00


	//----- nvinfo : EIATTR_KPARAM_INFO
	.align		4
.L_75:
        /*0038*/ 	.byte	0x04, 0x17
        /*003a*/ 	.short	(.L_77 - .L_76)
.L_76:
        /*003c*/ 	.word	0x00000000
        /*0040*/ 	.short	0x0010
        /*0042*/ 	.short	0x005c
        /*0044*/ 	.byte	0x00, 0xf0, 0x11, 0x00


	//----- nvinfo : EIATTR_KPARAM_INFO
	.align		4
.L_77:
        /*0048*/ 	.byte	0x04, 0x17
        /*004a*/ 	.short	(.L_79 - .L_78)
.L_78:
        /*004c*/ 	.word	0x00000000
        /*0050*/ 	.short	0x000f
        /*0052*/ 	.short	0x0058
        /*0054*/ 	.byte	0x00, 0xf0, 0x11, 0x00


	//----- nvinfo : EIATTR_KPARAM_INFO
	.align		4
.L_79:
        /*0058*/ 	.byte	0x04, 0x17
        /*005a*/ 	.short	(.L_81 - .L_80)
.L_80:
        /*005c*/ 	.word	0x00000000
        /*0060*/ 	.short	0x000e
        /*0062*/ 	.short	0x0054
        /*0064*/ 	.byte	0x00, 0xf0, 0x11, 0x00


	//----- nvinfo : EIATTR_KPARAM_INFO
	.align		4
.L_81:
        /*0068*/ 	.byte	0x04, 0x17
        /*006a*/ 	.short	(.L_83 - .L_82)
.L_82:
        /*006c*/ 	.word	0x00000000
        /*0070*/ 	.short	0x000d
        /*0072*/ 	.short	0x0050
        /*0074*/ 	.byte	0x00, 0xf0, 0x11, 0x00


	//----- nvinfo : EIATTR_KPARAM_INFO
	.align		4
.L_83:
        /*0078*/ 	.byte	0x04, 0x17
        /*007a*/ 	.short	(.L_85 - .L_84)
.L_84:
        /*007c*/ 	.word	0x00000000
        /*0080*/ 	.short	0x000c
        /*0082*/ 	.short	0x004c
        /*0084*/ 	.byte	0x00, 0xf0, 0x11, 0x00


	//----- nvinfo : EIATTR_KPARAM_INFO
	.align		4
.L_85:
        /*0088*/ 	.byte	0x04, 0x17
        /*008a*/ 	.short	(.L_87 - .L_86)
.L_86:
        /*008c*/ 	.word	0x00000000
        /*0090*/ 	.short	0x000b
        /*0092*/ 	.short	0x0048
        /*0094*/ 	.byte	0x00, 0xf0, 0x11, 0x00


	//----- nvinfo : EIATTR_KPARAM_INFO
	.align		4
.L_87:
        /*0098*/ 	.byte	0x04, 0x17
        /*009a*/ 	.short	(.L_89 - .L_88)
.L_88:
        /*009c*/ 	.word	0x00000000
        /*00a0*/ 	.short	0x000a
        /*00a2*/ 	.short	0x0044
        /*00a4*/ 	.byte	0x00, 0xf0, 0x11, 0x00


	//----- nvinfo : EIATTR_KPARAM_INFO
	.align		4
.L_89:
        /*00a8*/ 	.byte	0x04, 0x17
        /*00aa*/ 	.short	(.L_91 - .L_90)
.L_90:
        /*00ac*/ 	.word	0x00000000
        /*00b0*/ 	.short	0x0009
        /*00b2*/ 	.short	0x0040
        /*00b4*/ 	.byte	0x00, 0xf0, 0x11, 0x00


	//----- nvinfo : EIATTR_KPARAM_INFO
	.align		4
.L_91:
        /*00b8*/ 	.byte	0x04, 0x17
        /*00ba*/ 	.short	(.L_93 - .L_92)
.L_92:
        /*00bc*/ 	.word	0x00000000
        /*00c0*/ 	.short	0x0008
        /*00c2*/ 	.short	0x003c
        /*00c4*/ 	.byte	0x00, 0xf0, 0x11, 0x00


	//----- nvinfo : EIATTR_KPARAM_INFO
	.align		4
.L_93:
        /*00c8*/ 	.byte	0x04, 0x17
        /*00ca*/ 	.short	(.L_95 - .L_94)
.L_94:
        /*00cc*/ 	.word	0x00000000
        /*00d0*/ 	.short	0x0007
        /*00d2*/ 	.short	0x0038
        /*00d4*/ 	.byte	0x00, 0xf0, 0x11, 0x00


	//----- nvinfo : EIATTR_KPARAM_INFO
	.align		4
.L_95:
        /*00d8*/ 	.byte	0x04, 0x17
        /*00da*/ 	.short	(.L_97 - .L_96)
.L_96:
        /*00dc*/ 	.word	0x00000000
        /*00e0*/ 	.short	0x0006
        /*00e2*/ 	.short	0x0030
        /*00e4*/ 	.byte	0x00, 0xf5, 0x21, 0x00


	//----- nvinfo : EIATTR_KPARAM_INFO
	.align		4
.L_97:
        /*00e8*/ 	.byte	0x04, 0x17
        /*00ea*/ 	.short	(.L_99 - .L_98)
.L_98:
        /*00ec*/ 	.word	0x00000000
        /*00f0*/ 	.short	0x0005
        /*00f2*/ 	.short	0x0028
        /*00f4*/ 	.byte	0x00, 0xf5, 0x21, 0x00


	//----- nvinfo : EIATTR_KPARAM_INFO
	.align		4
.L_99:
        /*00f8*/ 	.byte	0x04, 0x17
        /*00fa*/ 	.short	(.L_101 - .L_100)
.L_100:
        /*00fc*/ 	.word	0x00000000
        /*0100*/ 	.short	0x0004
        /*0102*/ 	.short	0x0020
        /*0104*/ 	.byte	0x00, 0xf5, 0x21, 0x00


	//----- nvinfo : EIATTR_KPARAM_INFO
	.align		4
.L_101:
        /*0108*/ 	.byte	0x04, 0x17
        /*010a*/ 	.short	(.L_103 - .L_102)
.L_102:
        /*010c*/ 	.word	0x00000000
        /*0110*/ 	.short	0x0003
        /*0112*/ 	.short	0x0018
        /*0114*/ 	.byte	0x00, 0xf5, 0x21, 0x00


	//----- nvinfo : EIATTR_KPARAM_INFO
	.align		4
.L_103:
        /*0118*/ 	.byte	0x04, 0x17
        /*011a*/ 	.short	(.L_105 - .L_104)
.L_104:
        /*011c*/ 	.word	0x00000000
        /*0120*/ 	.short	0x0002
        /*0122*/ 	.short	0x0010
        /*0124*/ 	.byte	0x00, 0xf5, 0x21, 0x00


	//----- nvinfo : EIATTR_KPARAM_INFO
	.align		4
.L_105:
        /*0128*/ 	.byte	0x04, 0x17
        /*012a*/ 	.short	(.L_107 - .L_106)
.L_106:
        /*012c*/ 	.word	0x00000000
        /*0130*/ 	.short	0x0001
        /*0132*/ 	.short	0x0008
        /*0134*/ 	.byte	0x00, 0xf5, 0x21, 0x00


	//----- nvinfo : EIATTR_KPARAM_INFO
	.align		4
.L_107:
        /*0138*/ 	.byte	0x04, 0x17
        /*013a*/ 	.short	(.L_109 - .L_108)
.L_108:
        /*013c*/ 	.word	0x00000000
        /*0140*/ 	.short	0x0000
        /*0142*/ 	.short	0x0000
        /*0144*/ 	.byte	0x00, 0xf5, 0x21, 0x00


	//----- nvinfo : EIATTR_SPARSE_MMA_MASK
	.align		4
.L_109:
        /*0148*/ 	.byte	0x03, 0x50
        /*014a*/ 	.short	0x0000


	//----- nvinfo : EIATTR_WMMA_USED
	.align		4
        /*014c*/ 	.byte	0x01, 0x2b
	.zero		2


	//----- nvinfo : EIATTR_MAXREG_COUNT
	.align		4
        /*0150*/ 	.byte	0x03, 0x1b
        /*0152*/ 	.short	0x00ff


	//----- nvinfo : EIATTR_NUM_BARRIERS
	.align		4
        /*0154*/ 	.byte	0x02, 0x4c
        /*0156*/ 	.byte	0x01
	.zero		1


	//----- nvinfo : EIATTR_MERCURY_ISA_VERSION
	.align		4
        /*0158*/ 	.byte	0x03, 0x5f
        /*015a*/ 	.short	0x0101


	//----- nvinfo : EIATTR_VRC_CTA_INIT_COUNT
	.align		4
        /*015c*/ 	.byte	0x02, 0x4a
	.zero		1
	.zero		1


	//----- nvinfo : EIATTR_ATOM16_EMUL_INSTR_REG_MAP
	.align		4
        /*0160*/ 	.byte	0x04, 0x2e
        /*0162*/ 	.short	(.L_111 - .L_110)


	//   ....[0]....
.L_110:
        /*0164*/ 	.word	0x00002ae0
        /*0168*/ 	.short	0x0004
        /*016a*/ 	.short	0x0000


	//   ....[1]....
        /*016c*/ 	.word	0x00002b40
        /*0170*/ 	.short	0x0004
        /*0172*/ 	.short	0x0000


	//   ....[2]....
        /*0174*/ 	.word	0x00002ef0
        /*0178*/ 	.short	0x000c
        /*017a*/ 	.short	0x0000


	//   ....[3]....
        /*017c*/ 	.word	0x00002f40
        /*0180*/ 	.short	0x000c
        /*0182*/ 	.short	0x0000


	//   ....[4]....
        /*0184*/ 	.word	0x000031a0
        /*0188*/ 	.short	0x000a
        /*018a*/ 	.short	0x0000


	//   ....[5]....
        /*018c*/ 	.word	0x000031f0
        /*0190*/ 	.short	0x000a
        /*0192*/ 	.short	0x0000


	//   ....[6]....
        /*0194*/ 	.word	0x000034a0
        /*0198*/ 	.short	0x000a
        /*019a*/ 	.short	0x0000


	//   ....[7]....
        /*019c*/ 	.word	0x000034f0
        /*01a0*/ 	.short	0x000a
        /*01a2*/ 	.short	0x0000


	//   ....[8]....
        /*01a4*/ 	.word	0x000037b0
        /*01a8*/ 	.short	0x000a
        /*01aa*/ 	.short	0x0000


	//   ....[9]....
        /*01ac*/ 	.word	0x00003800
        /*01b0*/ 	.short	0x000a
        /*01b2*/ 	.short	0x0000


	//----- nvinfo : EIATTR_EXIT_INSTR_OFFSETS
	.align		4
.L_111:
        /*01b4*/ 	.byte	0x04, 0x1c
        /*01b6*/ 	.short	(.L_113 - .L_112)


	//   ....[0]....
.L_112:
        /*01b8*/ 	.word	0x000000e0


	//   ....[1]....
        /*01bc*/ 	.word	0x000007b0


	//   ....[2]....
        /*01c0*/ 	.word	0x00002c20


	//   ....[3]....
        /*01c4*/ 	.word	0x00003900


	//----- nvinfo : EIATTR_CRS_STACK_SIZE
	.align		4
.L_113:
        /*01c8*/ 	.byte	0x04, 0x1e
        /*01ca*/ 	.short	(.L_115 - .L_114)
.L_114:
        /*01cc*/ 	.word	0x00000000


	//----- nvinfo : EIATTR_CBANK_PARAM_SIZE
	.align		4
.L_115:
        /*01d0*/ 	.byte	0x03, 0x19
        /*01d2*/ 	.short	0x006c


	//----- nvinfo : EIATTR_PARAM_CBANK
	.align		4
        /*01d4*/ 	.byte	0x04, 0x0a
        /*01d6*/ 	.short	(.L_117 - .L_116)
	.align		4
.L_116:
        /*01d8*/ 	.word	index@(.nv.constant0._Z21lora_shrink_kernel_v3I6__halfS0_Li32ELi32ELi16EEvPKT_PKvPT0_PKiS9_S9_S9_iiiifiiiiiiii)
        /*01dc*/ 	.short	0x0380
        /*01de*/ 	.short	0x006c


	//----- nvinfo : EIATTR_SW_WAR
	.align		4
.L_117:
        /*01e0*/ 	.byte	0x04, 0x36
        /*01e2*/ 	.short	(.L_119 - .L_118)
.L_118:
        /*01e4*/ 	.word	0x00000008
.L_119:


//--------------------- .nv.info._Z21lora_shrink_kernel_v3I6__halffLi32ELi32ELi16EEvPKT_PKvPT0_PKiS9_S9_S9_iiiifiiiiiiii --------------------------
	.section	.nv.info._Z21lora_shrink_kernel_v3I6__halffLi32ELi32ELi16EEvPKT_PKvPT0_PKiS9_S9_S9_iiiifiiiiiiii,"",@"SHT_CUDA_INFO"
	.sectionflags	@""
	.align	4


	//----- nvinfo : EIATTR_CUDA_API_VERSION
	.align		4
        /*0000*/ 	.byte	0x04, 0x37
        /*0002*/ 	.short	(.L_121 - .L_120)
.L_120:
        /*0004*/ 	.word	0x00000082


	//----- nvinfo : EIATTR_KPARAM_INFO
	.align		4
.L_121:
        /*0008*/ 	.byte	0x04, 0x17
        /*000a*/ 	.short	(.L_123 - .L_122)
.L_122:
        /*000c*/ 	.word	0x00000000
        /*0010*/ 	.short	0x0013
        /*0012*/ 	.short	0x0068
        /*0014*/ 	.byte	0x00, 0xf0, 0x11, 0x00


	//----- nvinfo : EIATTR_KPARAM_INFO
	.align		4
.L_123:
        /*0018*/ 	.byte	0x04, 0x17
        /*001a*/ 	.short	(.L_125 - .L_124)
.L_124:
        /*001c*/ 	.word	0x00000000
        /*0020*/ 	.short	0x0012
        /*0022*/ 	.short	0x0064
        /*0024*/ 	.byte	0x00, 0xf0, 0x11, 0x00


	//----- nvinfo : EIATTR_KPARAM_INFO
	.align		4
.L_125:
        /*0028*/ 	.byte	0x04, 0x17
        /*002a*/ 	.short	(.L_127 - .L_126)
.L_126:
        /*002c*/ 	.word	0x00000000
        /*0030*/ 	.short	0x0011
        /*0032*/ 	.short	0x0060
        /*0034*/ 	.byte	0x00, 0xf0, 0x11, 0x00


	//----- nvinfo : EIATTR_KPARAM_INFO
	.align		4
.L_127:
        /*0038*/ 	.byte	0x04, 0x17
        /*003a*/ 	.short	(.L_129 - .L_128)
.L_128:
        /*003c*/ 	.word	0x00000000
        /*0040*/ 	.short	0x0010
        /*0042*/ 	.short	0x005c
        /*0044*/ 	.byte	0x00, 0xf0, 0x11, 0x00


	//----- nvinfo : EIATTR_KPARAM_INFO
	.align		4
.L_129:
        /*0048*/ 	.byte	0x04, 0x17
        /*004a*/ 	.short	(.L_131 - .L_130)
.L_130:
        /*004c*/ 	.word	0x00000000
        /*0050*/ 	.short	0x000f
        /*0052*/ 	.short	0x0058
        /*0054*/ 	.byte	0x00, 0xf0, 0x11, 0x00


	//----- nvinfo : EIATTR_KPARAM_INFO
	.align		4
.L_131:
        /*0058*/ 	.byte	0x04, 0x17
        /*005a*/ 	.short	(.L_133 - .L_132)
.L_132:
        /*005c*/ 	.word	0x00000000
        /*0060*/ 	.short	0x000e
        /*0062*/ 	.short	0x0054
        /*0064*/ 	.byte	0x00, 0xf0, 0x11, 0x00


	//----- nvinfo : EIATTR_KPARAM_INFO
	.align		4
.L_133:
        /*0068*/ 	.byte	0x04, 0x17
        /*006a*/ 	.short	(.L_135 - .L_134)
.L_134:
        /*006c*/ 	.word	0x00000000
        /*0070*/ 	.short	0x000d
        /*0072*/ 	.short	0x0050
        /*0074*/ 	.byte	0x00, 0xf0, 0x11, 0x00


	//----- nvinfo : EIATTR_KPARAM_INFO
	.align		4
.L_135:
        /*0078*/ 	.byte	0x04, 0x17
        /*007a*/ 	.short	(.L_137 - .L_136)
.L_136:
        /*007c*/ 	.word	0x00000000
        /*0080*/ 	.short	0x000c
        /*0082*/ 	.short	0x004c
        /*0084*/ 	.byte	0x00, 0xf0, 0x11, 0x00


	//----- nvinfo : EIATTR_KPARAM_INFO
	.align		4
.L_137:
        /*0088*/ 	.byte	0x04, 0x17
        /*008a*/ 	.short	(.L_139 - .L_138)
.L_138:
        /*008c*/ 	.word	0x00000000
        /*0090*/ 	.short	0x000b
        /*0092*/ 	.short	0x0048
        /*0094*/ 	.byte	0x00, 0xf0, 0x11, 0x00


	//----- nvinfo : EIATTR_KPARAM_INFO
	.align		4
.L_139:
        /*0098*/ 	.byte	0x04, 0x17
        /*009a*/ 	.short	(.L_141 - .L_140)
.L_140:
        /*009c*/ 	.word	0x00000000
        /*00a0*/ 	.short	0x000a
        /*00a2*/ 	.short	0x0044
        /*00a4*/ 	.byte	0x00, 0xf0, 0x11, 0x00


	//----- nvinfo : EIATTR_KPARAM_INFO
	.align		4
.L_141:
        /*00a8*/ 	.byte	0x04, 0x17
        /*00aa*/ 	.short	(.L_143 - .L_142)
.L_142:
        /*00ac*/ 	.word	0x00000000
        /*00b0*/ 	.short	0x0009
        /*00b2*/ 	.short	0x0040
        /*00b4*/ 	.byte	0x00, 0xf0, 0x11, 0x00


	//----- nvinfo : EIATTR_KPARAM_INFO
	.align		4
.L_143:
        /*00b8*/ 	.byte	0x04, 0x17
        /*00ba*/ 	.short	(.L_145 - .L_144)
.L_144:
        /*00bc*/ 	.word	0x00000000
        /*00c0*/ 	.short	0x0008
        /*00c2*/ 	.short	0x003c
        /*00c4*/ 	.byte	0x00, 0xf0, 0x11, 0x00


	//----- nvinfo : EIATTR_KPARAM_INFO
	.align		4
.L_145:
        /*00c8*/ 	.byte	0x04, 0x17
        /*00ca*/ 	.short	(.L_147 - .L_146)
.L_146:
        /*00cc*/ 	.word	0x00000000
        /*00d0*/ 	.short	0x0007
        /*00d2*/ 	.short	0x0038
        /*00d4*/ 	.byte	0x00, 0xf0, 0x11, 0x00


	//----- nvinfo : EIATTR_KPARAM_INFO
	.align		4
.L_147:
        /*00d8*/ 	.byte	0x04, 0x17
        /*00da*/ 	.short	(.L_149 - .L_148)
.L_148:
        /*00dc*/ 	.word	0x00000000
        /*00e0*/ 	.short	0x0006
        /*00e2*/ 	.short	0x0030
        /*00e4*/ 	.byte	0x00, 0xf5, 0x21, 0x00


	//----- nvinfo : EIATTR_KPARAM_INFO
	.align		4
.L_149:
        /*00e8*/ 	.byte	0x04, 0x17
        /*00ea*/ 	.short	(.L_151 - .L_150)
.L_150:
        /*00ec*/ 	.word	0x00000000
        /*00f0*/ 	.short	0x0005
        /*00f2*/ 	.short	0x0028
        /*00f4*/ 	.byte	0x00, 0xf5, 0x21, 0x00


	//----- nvinfo : EIATTR_KPARAM_INFO
	.align		4
.L_151:
        /*00f8*/ 	.byte	0x04, 0x17
        /*00fa*/ 	.short	(.L_153 - .L_152)
.L_152:
        /*00fc*/ 	.word	0x00000000
        /*0100*/ 	.short	0x0004
        /*0102*/ 	.short	0x0020
        /*0104*/ 	.byte	0x00, 0xf5, 0x21, 0x00


	//----- nvinfo : EIATTR_KPARAM_INFO
	.align		4
.L_153:
        /*0108*/ 	.byte	0x04, 0x17
        /*010a*/ 	.short	(.L_155 - .L_154)
.L_154:
        /*010c*/ 	.word	0x00000000
        /*0110*/ 	.short	0x0003
        /*0112*/ 	.short	0x0018
        /*0114*/ 	.byte	0x00, 0xf5, 0x21, 0x00


	//----- nvinfo : EIATTR_KPARAM_INFO
	.align		4
.L_155:
        /*0118*/ 	.byte	0x04, 0x17
        /*011a*/ 	.short	(.L_157 - .L_156)
.L_156:
        /*011c*/ 	.word	0x00000000
        /*0120*/ 	.short	0x0002
        /*0122*/ 	.short	0x0010
        /*0124*/ 	.byte	0x00, 0xf5, 0x21, 0x00


	//----- nvinfo : EIATTR_KPARAM_INFO
	.align		4
.L_157:
        /*0128*/ 	.byte	0x04, 0x17
        /*012a*/ 	.short	(.L_159 - .L_158)
.L_158:
        /*012c*/ 	.word	0x00000000
        /*0130*/ 	.short	0x0001
        /*0132*/ 	.short	0x0008
        /*0134*/ 	.byte	0x00, 0xf5, 0x21, 0x00


	//----- nvinfo : EIATTR_KPARAM_INFO
	.align		4
.L_159:
        /*0138*/ 	.byte	0x04, 0x17
        /*013a*/ 	.short	(.L_161 - .L_160)
.L_160:
        /*013c*/ 	.word	0x00000000
        /*0140*/ 	.short	0x0000
        /*0142*/ 	.short	0x0000
        /*0144*/ 	.byte	0x00, 0xf5, 0x21, 0x00


	//----- nvinfo : EIATTR_SPARSE_MMA_MASK
	.align		4
.L_161:
        /*0148*/ 	.byte	0x03, 0x50
        /*014a*/ 	.short	0x0000


	//----- nvinfo : EIATTR_WMMA_USED
	.align		4
        /*014c*/ 	.byte	0x01, 0x2b
	.zero		2


	//----- nvinfo : EIATTR_MAXREG_COUNT
	.align		4
        /*0150*/ 	.byte	0x03, 0x1b
        /*0152*/ 	.short	0x00ff


	//----- nvinfo : EIATTR_NUM_BARRIERS
	.align		4
        /*0154*/ 	.byte	0x02, 0x4c
        /*0156*/ 	.byte	0x01
	.zero		1


	//----- nvinfo : EIATTR_MERCURY_ISA_VERSION
	.align		4
        /*0158*/ 	.byte	0x03, 0x5f
        /*015a*/ 	.short	0x0101


	//----- nvinfo : EIATTR_VRC_CTA_INIT_COUNT
	.align		4
        /*015c*/ 	.byte	0x02, 0x4a
	.zero		1
	.zero		1


	//----- nvinfo : EIATTR_EXIT_INSTR_OFFSETS
	.align		4
        /*0160*/ 	.byte	0x04, 0x1c
        /*0162*/ 	.short	(.L_163 - .L_162)


	//   ....[0]....
.L_162:
        /*0164*/ 	.word	0x000000e0


	//   ....[1]....
        /*0168*/ 	.word	0x000007b0


	//   ....[2]....
        /*016c*/ 	.word	0x00002b40


	//   ....[3]....
        /*0170*/ 	.word	0x00003380


	//----- nvinfo : EIATTR_CRS_STACK_SIZE
	.align		4
.L_163:
        /*0174*/ 	.byte	0x04, 0x1e
        /*0176*/ 	.short	(.L_165 - .L_164)
.L_164:
        /*0178*/ 	.word	0x00000000


	//----- nvinfo : EIATTR_CBANK_PARAM_SIZE
	.align		4
.L_165:
        /*017c*/ 	.byte	0x03, 0x19
        /*017e*/ 	.short	0x006c


	//----- nvinfo : EIATTR_PARAM_CBANK
	.align		4
        /*0180*/ 	.byte	0x04, 0x0a
        /*0182*/ 	.short	(.L_167 - .L_166)
	.align		4
.L_166:
        /*0184*/ 	.word	index@(.nv.constant0._Z21lora_shrink_kernel_v3I6__halffLi32ELi32ELi16EEvPKT_PKvPT0_PKiS9_S9_S9_iiiifiiiiiiii)
        /*0188*/ 	.short	0x0380
        /*018a*/ 	.short	0x006c


	//----- nvinfo : EIATTR_SW_WAR
	.align		4
.L_167:
        /*018c*/ 	.byte	0x04, 0x36
        /*018e*/ 	.short	(.L_169 - .L_168)
.L_168:
        /*0190*/ 	.word	0x00000008
.L_169:


//--------------------- .nv.callgraph             --------------------------
	.section	.nv.callgraph,"",@"SHT_CUDA_CALLGRAPH"
	.align	4
	.sectionentsize	8
	.align		4
        /*0000*/ 	.word	0x00000000
	.align		4
        /*0004*/ 	.word	0xffffffff
	.align		4
        /*0008*/ 	.word	0x00000000
	.align		4
        /*000c*/ 	.word	0xfffffffe
	.align		4
        /*0010*/ 	.word	0x00000000
	.align		4
        /*0014*/ 	.word	0xfffffffd
	.align		4
        /*0018*/ 	.word	0x00000000
	.align		4
        /*001c*/ 	.word	0xfffffffc


//--------------------- .text._Z21lora_shrink_kernel_v3I13__nv_bfloat16fLi32ELi32ELi16EEvPKT_PKvPT0_PKiS9_S9_S9_iiiifiiiiiiii --------------------------
	.section	.text._Z21lora_shrink_kernel_v3I13__nv_bfloat16fLi32ELi32ELi16EEvPKT_PKvPT0_PKiS9_S9_S9_iiiifiiiiiiii,"ax",@progbits
	.align	128
        .global         _Z21lora_shrink_kernel_v3I13__nv_bfloat16fLi32ELi32ELi16EEvPKT_PKvPT0_PKiS9_S9_S9_iiiifiiiiiiii
        .type           _Z21lora_shrink_kernel_v3I13__nv_bfloat16fLi32ELi32ELi16EEvPKT_PKvPT0_PKiS9_S9_S9_iiiifiiiiiiii,@function
        .size           _Z21lora_shrink_kernel_v3I13__nv_bfloat16fLi32ELi32ELi16EEvPKT_PKvPT0_PKiS9_S9_S9_iiiifiiiiiiii,(.L_x_140 - _Z21lora_shrink_kernel_v3I13__nv_bfloat16fLi32ELi32ELi16EEvPKT_PKvPT0_PKiS9_S9_S9_iiiifiiiiiiii)
        .other          _Z21lora_shrink_kernel_v3I13__nv_bfloat16fLi32ELi32ELi16EEvPKT_PKvPT0_PKiS9_S9_S9_iiiifiiiiiiii,@"STO_CUDA_ENTRY STV_DEFAULT"
_Z21lora_shrink_kernel_v3I13__nv_bfloat16fLi32ELi32ELi16EEvPKT_PKvPT0_PKiS9_S9_S9_iiiifiiiiiiii:
.text._Z21lora_shrink_kernel_v3I13__nv_bfloat16fLi32ELi32ELi16EEvPKT_PKvPT0_PKiS9_S9_S9_iiiifiiiiiiii:
[----:B------:R-:W-:Y:S01]  /*0000*/  LDC R1, c[0x0][0x37c] ;  /* 0x0000df00ff017b82 */ /* 0x000fe20000000800 */
[----:B------:R-:W0:Y:S07]  /*0010*/  S2R R2, SR_CTAID.Z ;  /* 0x0000000000027919 */ /* 0x000e2e0000002700 */
[----:B------:R-:W0:Y:S01]  /*0020*/  LDC.64 R4, c[0x0][0x3a0] ;  /* 0x0000e800ff047b82 */ /* 0x000e220000000a00 */
[----:B------:R-:W1:Y:S01]  /*0030*/  LDCU.64 UR12, c[0x0][0x358] ;  /* 0x00006b00ff0c77ac */ /* 0x000e620008000a00 */
[----:B------:R-:W2:Y:S01]  /*0040*/  LDCU.64 UR8, c[0x0][0x3b8] ;  /* 0x00007700ff0877ac */ /* 0x000ea20008000a00 */
[----:B0-----:R-:W-:-:S05]  /*0050*/  IMAD.WIDE.U32 R4, R2, 0x4, R4 ;  /* 0x0000000402047825 */ /* 0x001fca00078e0004 */
[----:B-1----:R-:W3:Y:S01]  /*0060*/  LDG.E.CONSTANT R9, desc[UR12][R4.64] ;  /* 0x0000000c04097981 */ /* 0x002ee2000c1e9900 */
[----:B--2---:R-:W-:Y:S02]  /*0070*/  UIADD3 UR4, UPT, UPT, UR9, 0x1f, URZ ;  /* 0x0000001f09047890 */ /* 0x004fe4000fffe0ff */
[----:B------:R-:W-:Y:S02]  /*0080*/  UIADD3 UR6, UPT, UPT, UR8, 0x1f, URZ ;  /* 0x0000001f08067890 */ /* 0x000fe4000fffe0ff */
[----:B------:R-:W-:Y:S02]  /*0090*/  USHF.R.S32.HI UR5, URZ, 0x1f, UR4 ;  /* 0x0000001fff057899 */ /* 0x000fe40008011404 */
[----:B------:R-:W-:Y:S02]  /*00a0*/  USHF.R.S32.HI UR7, URZ, 0x1f, UR6 ;  /* 0x0000001fff077899 */ /* 0x000fe40008011406 */
[----:B------:R-:W-:Y:S02]  /*00b0*/  ULEA.HI UR5, UR5, UR4, URZ, 0x5 ;  /* 0x0000000405057291 */ /* 0x000fe4000f8f28ff */
[----:B------:R-:W-:Y:S01]  /*00c0*/  ULEA.HI UR7, UR7, UR6, URZ, 0x5 ;  /* 0x0000000607077291 */ /* 0x000fe2000f8f28ff */
[----:B---3--:R-:W-:-:S13]  /*00d0*/  ISETP.GE.AND P0, PT, R9, RZ, PT ;  /* 0x000000ff0900720c */ /* 0x008fda0003f06270 */
[----:B------:R-:W-:Y:S05]  /*00e0*/  @!P0 EXIT ;  /* 0x000000000000894d */ /* 0x000fea0003800000 */
[----:B------:R-:W0:Y:S01]  /*00f0*/  LDC.64 R4, c[0x0][0x3a8] ;  /* 0x0000ea00ff047b82 */ /* 0x000e220000000a00 */
[----:B------:R-:W-:Y:S02]  /*0100*/  USHF.R.S32.HI UR5, URZ, 0x5, UR5 ;  /* 0x00000005ff057899 */ /* 0x000fe40008011405 */
[----:B------:R-:W-:-:S04]  /*0110*/  USHF.R.S32.HI UR7, URZ, 0x5, UR7 ;  /* 0x00000005ff077899 */ /* 0x000fc80008011407 */
[----:B------:R-:W-:-:S09]  /*0120*/  UIMAD UR6, UR5, UR7, URZ ;  /* 0x00000007050672a4 */ /* 0x000fd2000f8e02ff */
[----:B------:R-:W1:Y:S01]  /*0130*/  I2F.U32.RP R3, UR6 ;  /* 0x0000000600037d06 */ /* 0x000e620008209000 */
[----:B0-----:R-:W-:-:S05]  /*0140*/  IMAD.WIDE.U32 R4, R2, 0x4, R4 ;  /* 0x0000000402047825 */ /* 0x001fca00078e0004 */
[----:B------:R0:W2:Y:S01]  /*0150*/  LDG.E.CONSTANT R0, desc[UR12][R4.64] ;  /* 0x0000000c04007981 */ /* 0x0000a2000c1e9900 */
[----:B------:R-:W3:Y:S01]  /*0160*/  LDCU UR8, c[0x0][0x370] ;  /* 0x00006e00ff0877ac */ /* 0x000ee20008000800 */
[----:B-1----:R-:W1:Y:S01]  /*0170*/  MUFU.RCP R3, R3 ;  /* 0x0000000300037308 */ /* 0x002e620000001000 */
[----:B------:R-:W-:Y:S01]  /*0180*/  IMAD.U32 R14, RZ, RZ, UR7 ;  /* 0x00000007ff0e7e24 */ /* 0x000fe2000f8e00ff */
[----:B------:R-:W4:Y:S01]  /*0190*/  S2R R7, SR_CTAID.X ;  /* 0x0000000000077919 */ /* 0x000f220000002500 */
[----:B------:R-:W-:Y:S01]  /*01a0*/  UIADD3 UR10, UPT, UPT, URZ, -UR6, URZ ;  /* 0x80000006ff0a7290 */ /* 0x000fe2000fffe0ff */
[----:B------:R-:W-:Y:S01]  /*01b0*/  UMOV UR4, URZ ;  /* 0x000000ff00047c82 */ /* 0x000fe20008000000 */
[----:B------:R-:W-:Y:S01]  /*01c0*/  UISETP.NE.U32.AND UP2, UPT, UR6, URZ, UPT ;  /* 0x000000ff0600728c */ /* 0x000fe2000bf45070 */
[-C--:B------:R-:W-:Y:S02]  /*01d0*/  IABS R15, R14.reuse ;  /* 0x0000000e000f7213 */ /* 0x080fe40000000000 */
[----:B------:R-:W-:-:S02]  /*01e0*/  IABS R14, R14 ;  /* 0x0000000e000e7213 */ /* 0x000fc40000000000 */
[----:B------:R-:W5:Y:S03]  /*01f0*/  I2F.RP R12, R15 ;  /* 0x0000000f000c7306 */ /* 0x000f660000209400 */
[----:B------:R-:W-:Y:S02]  /*0200*/  IMAD.MOV R14, RZ, RZ, -R14 ;  /* 0x000000ffff0e7224 */ /* 0x000fe400078e0a0e */
[----:B-1----:R-:W-:-:S06]  /*0210*/  VIADD R6, R3, 0xffffffe ;  /* 0x0ffffffe03067836 */ /* 0x002fcc0000000000 */
[----:B------:R-:W1:Y:S08]  /*0220*/  F2I.FTZ.U32.TRUNC.NTZ R6, R6 ;  /* 0x0000000600067305 */ /* 0x000e70000021f000 */
[----:B-----5:R-:W-:Y:S01]  /*0230*/  MUFU.RCP R12, R12 ;  /* 0x0000000c000c7308 */ /* 0x020fe20000001000 */
[----:B-1----:R-:W-:-:S13]  /*0240*/  R2UR UR5, R6 ;  /* 0x00000000060572ca */ /* 0x002fda00000e0000 */
[----:B------:R-:W-:-:S04]  /*0250*/  UIMAD UR10, UR10, UR5, URZ ;  /* 0x000000050a0a72a4 */ /* 0x000fc8000f8e02ff */
[----:B------:R-:W-:-:S04]  /*0260*/  UIMAD.WIDE.U32 UR4, UR5, UR10, UR4 ;  /* 0x0000000a050472a5 */ /* 0x000fc8000f8e0004 */
[----:B---3--:R-:W-:-:S04]  /*0270*/  UIMAD.WIDE.U32 UR4, UR5, UR8, URZ ;  /* 0x00000008050472a5 */ /* 0x008fc8000f8e00ff */
[----:B------:R-:W-:-:S04]  /*0280*/  UIADD3 UR4, UPT, UPT, -UR5, URZ, URZ ;  /* 0x000000ff05047290 */ /* 0x000fc8000fffe1ff */
[----:B------:R-:W-:-:S04]  /*0290*/  UIMAD UR4, UR6, UR4, UR8 ;  /* 0x00000004060472a4 */ /* 0x000fc8000f8e0208 */
[----:B------:R-:W-:-:S11]  /*02a0*/  UISETP.GE.U32.AND UP0, UPT, UR4, UR6, UPT ;  /* 0x000000060400728c */ /* 0x000fd6000bf06070 */
[----:B------:R-:W-:Y:S02]  /*02b0*/  @UP0 UIADD3 UR4, UPT, UPT, -UR6, UR4, URZ ;  /* 0x0000000406040290 */ /* 0x000fe4000fffe1ff */
[----:B------:R-:W-:Y:S02]  /*02c0*/  @UP0 UIADD3 UR5, UPT, UPT, UR5, 0x1, URZ ;  /* 0x0000000105050890 */ /* 0x000fe4000fffe0ff */
[----:B------:R-:W-:-:S11]  /*02d0*/  UISETP.GE.U32.AND UP1, UPT, UR4, UR6, UPT ;  /* 0x000000060400728c */ /* 0x000fd6000bf26070 */
[----:B------:R-:W-:Y:S02]  /*02e0*/  @UP1 UIADD3 UR5, UPT, UPT, UR5, 0x1, URZ ;  /* 0x0000000105051890 */ /* 0x000fe4000fffe0ff */
[----:B------:R-:W-:-:S04]  /*02f0*/  @!UP2 ULOP3.LUT UR5, URZ, UR6, URZ, 0x33, !UPT ;  /* 0x00000006ff05a292 */ /* 0x000fc8000f8e33ff */
[----:B------:R-:W-:Y:S02]  /*0300*/  UIMAD UR8, UR7, UR5, URZ ;  /* 0x00000005070872a4 */ /* 0x000fe4000f8e02ff */
[----:B------:R-:W-:Y:S02]  /*0310*/  ULOP3.LUT UR6, URZ, UR5, URZ, 0x33, !UPT ;  /* 0x00000005ff067292 */ /* 0x000fe4000f8e33ff */
[----:B------:R-:W-:Y:S01]  /*0320*/  UISETP.NE.AND UP0, UPT, UR8, URZ, UPT ;  /* 0x000000ff0800728c */ /* 0x000fe2000bf05270 */
[----:B------:R-:W1:Y:S01]  /*0330*/  I2F.U32.RP R3, UR5 ;  /* 0x0000000500037d06 */ /* 0x000e620008209000 */
[----:B------:R-:W-:-:S05]  /*0340*/  IMAD.U32 R16, RZ, RZ, UR8 ;  /* 0x00000008ff107e24 */ /* 0x000fca000f8e00ff */
[-C--:B------:R-:W-:Y:S02]  /*0350*/  IABS R6, R16.reuse ;  /* 0x0000001000067213 */ /* 0x080fe40000000000 */
[----:B------:R-:W-:Y:S02]  /*0360*/  IABS R16, R16 ;  /* 0x0000001000107213 */ /* 0x000fe40000000000 */
[----:B------:R-:W3:Y:S08]  /*0370*/  I2F.RP R13, R6 ;  /* 0x00000006000d7306 */ /* 0x000ef00000209400 */
[----:B-1----:R-:W0:Y:S08]  /*0380*/  MUFU.RCP R3, R3 ;  /* 0x0000000300037308 */ /* 0x002e300000001000 */
[----:B---3--:R-:W1:Y:S01]  /*0390*/  MUFU.RCP R13, R13 ;  /* 0x0000000d000d7308 */ /* 0x008e620000001000 */
[----:B0-----:R-:W-:Y:S01]  /*03a0*/  VIADD R4, R3, 0xffffffe ;  /* 0x0ffffffe03047836 */ /* 0x001fe20000000000 */
[----:B------:R-:W-:-:S06]  /*03b0*/  IADD3 R3, PT, PT, RZ, -UR5, RZ ;  /* 0x80000005ff037c10 */ /* 0x000fcc000fffe0ff */
[----:B------:R0:W3:Y:S01]  /*03c0*/  F2I.FTZ.U32.TRUNC.NTZ R5, R4 ;  /* 0x0000000400057305 */ /* 0x0000e2000021f000 */
[----:B-1----:R-:W-:-:S07]  /*03d0*/  VIADD R10, R13, 0xffffffe ;  /* 0x0ffffffe0d0a7836 */ /* 0x002fce0000000000 */
[----:B------:R1:W5:Y:S01]  /*03e0*/  F2I.FTZ.U32.TRUNC.NTZ R11, R10 ;  /* 0x0000000a000b7305 */ /* 0x000362000021f000 */
[----:B0-----:R-:W-:Y:S02]  /*03f0*/  IMAD.MOV.U32 R4, RZ, RZ, RZ ;  /* 0x000000ffff047224 */ /* 0x001fe400078e00ff */
[----:B---3--:R-:W-:Y:S02]  /*0400*/  IMAD R3, R3, R5, RZ ;  /* 0x0000000503037224 */ /* 0x008fe400078e02ff */
[----:B-1----:R-:W-:Y:S02]  /*0410*/  IMAD.MOV.U32 R10, RZ, RZ, RZ ;  /* 0x000000ffff0a7224 */ /* 0x002fe400078e00ff */
[----:B------:R-:W-:Y:S01]  /*0420*/  IMAD.HI.U32 R8, R5, R3, R4 ;  /* 0x0000000305087227 */ /* 0x000fe200078e0004 */
[----:B-----5:R-:W-:-:S05]  /*0430*/  IADD3 R13, PT, PT, RZ, -R11, RZ ;  /* 0x8000000bff0d7210 */ /* 0x020fca0007ffe0ff */
[----:B----4-:R-:W-:-:S04]  /*0440*/  IMAD.HI.U32 R8, R8, R7, RZ ;  /* 0x0000000708087227 */ /* 0x010fc800078e00ff */
[----:B------:R-:W-:Y:S02]  /*0450*/  IMAD.MOV R4, RZ, RZ, -R8 ;  /* 0x000000ffff047224 */ /* 0x000fe400078e0a08 */
[----:B------:R-:W-:Y:S02]  /*0460*/  IMAD R13, R13, R6, RZ ;  /* 0x000000060d0d7224 */ /* 0x000fe400078e02ff */
[----:B------:R-:W-:Y:S02]  /*0470*/  IMAD R3, R4, UR5, R7 ;  /* 0x0000000504037c24 */ /* 0x000fe4000f8e0207 */
[----:B------:R-:W-:Y:S02]  /*0480*/  VIADD R4, R12, 0xffffffe ;  /* 0x0ffffffe0c047836 */ /* 0x000fe40000000000 */
[----:B------:R-:W-:Y:S01]  /*0490*/  IMAD.HI.U32 R10, R11, R13, R10 ;  /* 0x0000000d0b0a7227 */ /* 0x000fe200078e000a */
[----:B------:R-:W-:Y:S01]  /*04a0*/  ISETP.GE.U32.AND P1, PT, R3, UR5, PT ;  /* 0x0000000503007c0c */ /* 0x000fe2000bf26070 */
[----:B------:R0:W1:Y:S01]  /*04b0*/  F2I.FTZ.U32.TRUNC.NTZ R5, R4 ;  /* 0x0000000400057305 */ /* 0x000062000021f000 */
[----:B------:R-:W-:Y:S01]  /*04c0*/  IABS R11, R7 ;  /* 0x00000007000b7213 */ /* 0x000fe20000000000 */
[----:B------:R-:W-:Y:S01]  /*04d0*/  IMAD.U32 R13, RZ, RZ, UR6 ;  /* 0x00000006ff0d7e24 */ /* 0x000fe2000f8e00ff */
[----:B------:R-:W-:-:S03]  /*04e0*/  LOP3.LUT R7, R7, UR8, RZ, 0x3c, !PT ;  /* 0x0000000807077c12 */ /* 0x000fc6000f8e3cff */
[----:B------:R-:W-:Y:S01]  /*04f0*/  IMAD.HI.U32 R10, R10, R11, RZ ;  /* 0x0000000b0a0a7227 */ /* 0x000fe200078e00ff */
[----:B------:R-:W-:-:S03]  /*0500*/  ISETP.GE.AND P5, PT, R7, RZ, PT ;  /* 0x000000ff0700720c */ /* 0x000fc60003fa6270 */
[----:B0-----:R-:W-:Y:S02]  /*0510*/  IMAD.MOV R4, RZ, RZ, -R16 ;  /* 0x000000ffff047224 */ /* 0x001fe400078e0a10 */
[----:B------:R-:W-:Y:S01]  /*0520*/  @P1 VIADD R3, R3, -UR5 ;  /* 0x8000000503031c36 */ /* 0x000fe20008000000 */
[----:B------:R-:W-:Y:S01]  /*0530*/  @P1 IADD3 R8, PT, PT, R8, 0x1, RZ ;  /* 0x0000000108081810 */ /* 0x000fe20007ffe0ff */
[----:B------:R-:W-:Y:S01]  /*0540*/  IMAD R11, R10, R4, R11 ;  /* 0x000000040a0b7224 */ /* 0x000fe200078e020b */
[----:B------:R-:W-:Y:S01]  /*0550*/  ISETP.NE.U32.AND P1, PT, RZ, UR5, PT ;  /* 0x00000005ff007c0c */ /* 0x000fe2000bf25070 */
[----:B-1----:R-:W-:Y:S01]  /*0560*/  IMAD.MOV R12, RZ, RZ, -R5 ;  /* 0x000000ffff0c7224 */ /* 0x002fe200078e0a05 */
[----:B------:R-:W-:Y:S01]  /*0570*/  ISETP.GE.U32.AND P0, PT, R3, UR5, PT ;  /* 0x0000000503007c0c */ /* 0x000fe2000bf06070 */
[----:B------:R-:W-:Y:S01]  /*0580*/  IMAD.MOV.U32 R4, RZ, RZ, RZ ;  /* 0x000000ffff047224 */ /* 0x000fe200078e00ff */
[----:B------:R-:W-:-:S11]  /*0590*/  ISETP.GT.U32.AND P4, PT, R6, R11, PT ;  /* 0x0000000b0600720c */ /* 0x000fd60003f84070 */
[----:B------:R-:W-:Y:S02]  /*05a0*/  @P0 VIADD R8, R8, 0x1 ;  /* 0x0000000108080836 */ /* 0x000fe40000000000 */
[----:B------:R-:W-:Y:S02]  /*05b0*/  @!P4 IMAD.IADD R11, R11, 0x1, -R6 ;  /* 0x000000010b0bc824 */ /* 0x000fe400078e0a06 */
[----:B------:R-:W-:Y:S01]  /*05c0*/  @!P4 VIADD R10, R10, 0x1 ;  /* 0x000000010a0ac836 */ /* 0x000fe20000000000 */
[----:B------:R-:W-:Y:S01]  /*05d0*/  SEL R8, R13, R8, !P1 ;  /* 0x000000080d087207 */ /* 0x000fe20004800000 */
[----:B------:R-:W-:Y:S01]  /*05e0*/  IMAD R13, R12, R15, RZ ;  /* 0x0000000f0c0d7224 */ /* 0x000fe200078e02ff */
[----:B------:R-:W-:Y:S02]  /*05f0*/  ISETP.GE.U32.AND P3, PT, R11, R6, PT ;  /* 0x000000060b00720c */ /* 0x000fe40003f66070 */
[----:B------:R-:W-:Y:S01]  /*0600*/  IABS R12, R8 ;  /* 0x00000008000c7213 */ /* 0x000fe20000000000 */
[----:B------:R-:W-:Y:S01]  /*0610*/  IMAD.HI.U32 R4, R5, R13, R4 ;  /* 0x0000000d05047227 */ /* 0x000fe200078e0004 */
[----:B------:R-:W-:-:S02]  /*0620*/  ISETP.GE.AND P4, PT, R8, RZ, PT ;  /* 0x000000ff0800720c */ /* 0x000fc40003f86270 */
[----:B------:R-:W-:Y:S01]  /*0630*/  MOV R5, R12 ;  /* 0x0000000c00057202 */ /* 0x000fe20000000f00 */
[----:B------:R-:W-:-:S04]  /*0640*/  IMAD.MOV.U32 R12, RZ, RZ, R14 ;  /* 0x000000ffff0c7224 */ /* 0x000fc800078e000e */
[----:B------:R-:W-:Y:S02]  /*0650*/  IMAD.HI.U32 R4, R4, R5, RZ ;  /* 0x0000000504047227 */ /* 0x000fe400078e00ff */
[----:B------:R-:W-:Y:S02]  /*0660*/  @P3 IADD3 R10, PT, PT, R10, 0x1, RZ ;  /* 0x000000010a0a3810 */ /* 0x000fe40007ffe0ff */
[----:B------:R-:W-:Y:S01]  /*0670*/  IMAD R4, R4, R12, R5 ;  /* 0x0000000c04047224 */ /* 0x000fe200078e0205 */
[----:B------:R-:W-:Y:S02]  /*0680*/  ISETP.NE.AND P3, PT, RZ, UR7, PT ;  /* 0x00000007ff007c0c */ /* 0x000fe4000bf65270 */
[----:B------:R-:W-:Y:S02]  /*0690*/  R2UR UR4, R10 ;  /* 0x000000000a0472ca */ /* 0x000fe400000e0000 */
[----:B------:R-:W-:-:S11]  /*06a0*/  ISETP.GT.U32.AND P2, PT, R15, R4, PT ;  /* 0x000000040f00720c */ /* 0x000fd60003f44070 */
[----:B------:R-:W-:Y:S02]  /*06b0*/  @!P5 IMAD R5, RZ, RZ, -UR4 ;  /* 0x80000004ff05de24 */ /* 0x000fe4000f8e02ff */
[----:B------:R-:W-:-:S03]  /*06c0*/  @!P2 IMAD.IADD R4, R4, 0x1, -R15 ;  /* 0x000000010404a824 */ /* 0x000fc600078e0a0f */
[----:B------:R-:W-:Y:S02]  /*06d0*/  @!P5 R2UR UR4, R5 ;  /* 0x000000000504d2ca */ /* 0x000fe400000e0000 */
[----:B------:R-:W-:-:S07]  /*06e0*/  ISETP.GT.U32.AND P2, PT, R15, R4, PT ;  /* 0x000000040f00720c */ /* 0x000fce0003f44070 */
[----:B------:R-:W-:-:S04]  /*06f0*/  @!UP0 ULOP3.LUT UR4, URZ, UR8, URZ, 0x33, !UPT ;  /* 0x00000008ff048292 */ /* 0x000fc8000f8e33ff */
[----:B------:R-:W-:Y:S02]  /*0700*/  USHF.L.U32 UR4, UR4, 0x5, URZ ;  /* 0x0000000504047899 */ /* 0x000fe400080006ff */
[----:B------:R-:W-:Y:S02]  /*0710*/  @!P2 IMAD.IADD R4, R4, 0x1, -R15 ;  /* 0x000000010404a824 */ /* 0x000fe400078e0a0f */
[----:B------:R-:W-:Y:S02]  /*0720*/  UISETP.GE.AND UP0, UPT, UR4, UR9, UPT ;  /* 0x000000090400728c */ /* 0x000fe4000bf06270 */
[----:B------:R-:W-:Y:S01]  /*0730*/  @!P4 IMAD.MOV R4, RZ, RZ, -R4 ;  /* 0x000000ffff04c224 */ /* 0x000fe200078e0a04 */
[----:B------:R-:W-:-:S05]  /*0740*/  @!P3 LOP3.LUT R4, RZ, UR7, RZ, 0x33, !PT ;  /* 0x00000007ff04bc12 */ /* 0x000fca000f8e33ff */
[----:B------:R-:W-:-:S05]  /*0750*/  IMAD.SHL.U32 R4, R4, 0x20, RZ ;  /* 0x0000002004047824 */ /* 0x000fca00078e00ff */
[----:B------:R-:W-:Y:S02]  /*0760*/  R2UR UR11, R4 ;  /* 0x00000000040b72ca */ /* 0x000fe400000e0000 */
[----:B------:R-:W0:Y:S01]  /*0770*/  LDC R4, c[0x0][0x3c4] ;  /* 0x0000f100ff047b82 */ /* 0x000e220000000800 */
[----:B--2---:R-:W-:Y:S02]  /*0780*/  R2UR UR10, R0 ;  /* 0x00000000000a72ca */ /* 0x004fe400000e0000 */
[----:B------:R-:W1:Y:S11]  /*0790*/  S2R R0, SR_CTAID.Y ;  /* 0x0000000000007919 */ /* 0x000e760000002600 */
[----:B------:R-:W-:-:S06]  /*07a0*/  UISETP.GE.OR UP0, UPT, UR11, UR10, UP0 ;  /* 0x0000000a0b00728c */ /* 0x000fcc0008706670 */
[----:B------:R-:W-:-:S13]  /*07b0*/  PLOP3.LUT P2, PT, PT, PT, UP0, 0x80, 0x8 ;  /* 0x000000000008781c */ /* 0x000fda0003f4f008 */
[----:B------:R-:W-:Y:S05]  /*07c0*/  @P2 EXIT ;  /* 0x000000000000294d */ /* 0x000fea0003800000 */
[----:B------:R-:W2:Y:S01]  /*07d0*/  LDC.64 R6, c[0x0][0x3b0] ;  /* 0x0000ec00ff067b82 */ /* 0x000ea20000000a00 */
[----:B0-----:R-:W-:Y:S01]  /*07e0*/  ISETP.NE.AND P2, PT, R4, 0x1, PT ;  /* 0x000000010400780c */ /* 0x001fe20003f45270 */
[----:B------:R-:W0:Y:S01]  /*07f0*/  LDCU.64 UR8, c[0x0][0x388] ;  /* 0x00007100ff0877ac */ /* 0x000e220008000a00 */
[----:B------:R-:W-:-:S11]  /*0800*/  IABS R13, UR5 ;  /* 0x00000005000d7c13 */ /* 0x000fd60008000000 */
[----:B------:R-:W1:Y:S01]  /*0810*/  @P2 LDC.64 R4, c[0x0][0x388] ;  /* 0x0000e200ff042b82 */ /* 0x000e620000000a00 */
[----:B--2---:R-:W-:-:S06]  /*0820*/  IMAD.WIDE.U32 R6, R2, 0x4, R6 ;  /* 0x0000000402067825 */ /* 0x004fcc00078e0006 */
[----:B------:R2:W3:Y:S01]  /*0830*/  LDG.E.CONSTANT R6, desc[UR12][R6.64] ;  /* 0x0000000c06067981 */ /* 0x0004e2000c1e9900 */
[----:B------:R-:W4:Y:S01]  /*0840*/  I2F.RP R2, R13 ;  /* 0x0000000d00027306 */ /* 0x000f220000209400 */
[----:B0-----:R-:W-:Y:S01]  /*0850*/  MOV R34, UR8 ;  /* 0x0000000800227c02 */ /* 0x001fe20008000f00 */
[----:B------:R-:W0:Y:S01]  /*0860*/  LDCU UR8, c[0x0][0x3c0] ;  /* 0x00007800ff0877ac */ /* 0x000e220008000800 */
[----:B------:R-:W-:Y:S02]  /*0870*/  IMAD.U32 R35, RZ, RZ, UR9 ;  /* 0x00000009ff237e24 */ /* 0x000fe4000f8e00ff */
[----:B-1----:R-:W-:-:S05]  /*0880*/  @P2 IMAD.WIDE.U32 R4, R0, 0x8, R4 ;  /* 0x0000000800042825 */ /* 0x002fca00078e0004 */
[----:B------:R1:W5:Y:S01]  /*0890*/  @P2 LDG.E.64.CONSTANT R34, desc[UR12][R4.64] ;  /* 0x0000000c04222981 */ /* 0x000362000c1e9b00 */
[----:B--2---:R-:W-:Y:S02]  /*08a0*/  IABS R7, UR5 ;  /* 0x0000000500077c13 */ /* 0x004fe40008000000 */
[----:B------:R-:W-:Y:S01]  /*08b0*/  CS2R R18, SRZ ;  /* 0x0000000000127805 */ /* 0x000fe2000001ff00 */
[----:B----4-:R-:W2:Y:S01]  /*08c0*/  MUFU.RCP R2, R2 ;  /* 0x0000000200027308 */ /* 0x010ea20000001000 */
[----:B------:R-:W-:Y:S02]  /*08d0*/  CS2R R16, SRZ ;  /* 0x0000000000107805 */ /* 0x000fe4000001ff00 */
[----:B------:R-:W-:Y:S01]  /*08e0*/  CS2R R14, SRZ ;  /* 0x00000000000e7805 */ /* 0x000fe2000001ff00 */
[----:B0-----:R-:W-:-:S06]  /*08f0*/  UIADD3 UR7, UPT, UPT, UR5, -0x1, UR8 ;  /* 0xffffffff05077890 */ /* 0x001fcc000fffe008 */
[----:B-1----:R-:W-:Y:S01]  /*0900*/  IMAD.U32 R4, RZ, RZ, UR7 ;  /* 0x00000007ff047e24 */ /* 0x002fe2000f8e00ff */
[----:B------:R-:W-:Y:S01]  /*0910*/  ULOP3.LUT UR7, UR7, UR5, URZ, 0x3c, !UPT ;  /* 0x0000000507077292 */ /* 0x000fe2000f8e3cff */
[----:B--2---:R-:W-:-:S03]  /*0920*/  VIADD R10, R2, 0xffffffe ;  /* 0x0ffffffe020a7836 */ /* 0x004fc60000000000 */
[----:B------:R-:W-:Y:S01]  /*0930*/  IABS R2, R4 ;  /* 0x0000000400027213 */ /* 0x000fe20000000000 */
[----:B------:R-:W-:Y:S01]  /*0940*/  IMAD.MOV R4, RZ, RZ, -R7 ;  /* 0x000000ffff047224 */ /* 0x000fe200078e0a07 */
[----:B------:R-:W-:Y:S01]  /*0950*/  ISETP.LE.AND P4, PT, RZ, UR7, PT ;  /* 0x00000007ff007c0c */ /* 0x000fe2000bf83270 */
[----:B------:R0:W1:Y:S02]  /*0960*/  F2I.FTZ.U32.TRUNC.NTZ R11, R10 ;  /* 0x0000000a000b7305 */ /* 0x000064000021f000 */
[----:B0-----:R-:W-:Y:S01]  /*0970*/  MOV R10, RZ ;  /* 0x000000ff000a7202 */ /* 0x001fe20000000f00 */
[----:B-1----:R-:W-:-:S04]  /*0980*/  IMAD.MOV R8, RZ, RZ, -R11 ;  /* 0x000000ffff087224 */ /* 0x002fc800078e0a0b */
[----:B------:R-:W-:-:S04]  /*0990*/  IMAD R5, R8, R13, RZ ;  /* 0x0000000d08057224 */ /* 0x000fc800078e02ff */
[----:B------:R-:W-:-:S06]  /*09a0*/  IMAD.HI.U32 R11, R11, R5, R10 ;  /* 0x000000050b0b7227 */ /* 0x000fcc00078e000a */
[----:B------:R-:W-:-:S04]  /*09b0*/  IMAD.HI.U32 R11, R11, R2, RZ ;  /* 0x000000020b0b7227 */ /* 0x000fc800078e00ff */
[----:B------:R-:W-:Y:S01]  /*09c0*/  IMAD R2, R11, R4, R2 ;  /* 0x000000040b027224 */ /* 0x000fe200078e0202 */
[----:B------:R-:W-:-:S04]  /*09d0*/  MOV R4, UR6 ;  /* 0x0000000600047c02 */ /* 0x000fc80008000f00 */
[----:B------:R-:W-:-:S13]  /*09e0*/  ISETP.GT.U32.AND P3, PT, R13, R2, PT ;  /* 0x000000020d00720c */ /* 0x000fda0003f64070 */
[----:B------:R-:W-:Y:S02]  /*09f0*/  @!P3 IMAD.IADD R2, R2, 0x1, -R13 ;  /* 0x000000010202b824 */ /* 0x000fe400078e0a0d */
[----:B------:R-:W-:-:S03]  /*0a00*/  @!P3 VIADD R11, R11, 0x1 ;  /* 0x000000010b0bb836 */ /* 0x000fc60000000000 */
[----:B------:R-:W-:Y:S01]  /*0a10*/  ISETP.GE.U32.AND P2, PT, R2, R13, PT ;  /* 0x0000000d0200720c */ /* 0x000fe20003f46070 */
[----:B------:R-:W-:Y:S01]  /*0a20*/  VIADD R2, R3, -UR5 ;  /* 0x8000000503027c36 */ /* 0x000fe20008000000 */
[----:B------:R-:W-:-:S04]  /*0a30*/  CS2R R12, SRZ ;  /* 0x00000000000c7805 */ /* 0x000fc8000001ff00 */
[----:B------:R-:W-:Y:S01]  /*0a40*/  @P1 SEL R2, R2, R3, P0 ;  /* 0x0000000302021207 */ /* 0x000fe20000000000 */
[----:B------:R-:W-:-:S03]  /*0a50*/  IMAD.U32 R3, RZ, RZ, UR8 ;  /* 0x00000008ff037e24 */ /* 0x000fc6000f8e00ff */
[----:B------:R-:W-:Y:S02]  /*0a60*/  @P1 R2UR UR6, R2 ;  /* 0x00000000020612ca */ /* 0x000fe400000e0000 */
[----:B------:R-:W0:Y:S01]  /*0a70*/  S2R R2, SR_TID.X ;  /* 0x0000000000027919 */ /* 0x000e220000002100 */
[----:B------:R-:W-:Y:S01]  /*0a80*/  @P2 VIADD R11, R11, 0x1 ;  /* 0x000000010b0b2836 */ /* 0x000fe20000000000 */
[----:B------:R-:W-:-:S03]  /*0a90*/  ISETP.NE.AND P2, PT, RZ, UR5, PT ;  /* 0x00000005ff007c0c */ /* 0x000fc6000bf45270 */
[----:B------:R-:W-:-:S05]  /*0aa0*/  @!P4 IMAD.MOV R11, RZ, RZ, -R11 ;  /* 0x000000ffff0bc224 */ /* 0x000fca00078e0a0b */
[----:B------:R-:W-:-:S04]  /*0ab0*/  SEL R4, R4, R11, !P2 ;  /* 0x0000000b04047207 */ /* 0x000fc80005000000 */
[----:B------:R-:W-:-:S13]  /*0ac0*/  R2UR UR7, R4 ;  /* 0x00000000040772ca */ /* 0x000fda00000e0000 */
[----:B------:R-:W-:Y:S02]  /*0ad0*/  UIMAD UR6, UR7, UR6, URZ ;  /* 0x00000006070672a4 */ /* 0x000fe4000f8e02ff */
[----:B------:R-:W-:-:S05]  /*0ae0*/  IMAD.U32 R4, RZ, RZ, UR7 ;  /* 0x00000007ff047e24 */ /* 0x000fca000f8e00ff */
[----:B------:R-:W-:-:S04]  /*0af0*/  VIADDMNMX R3, R4, UR6, R3, PT ;  /* 0x0000000604037c46 */ /* 0x000fc8000b800103 */
[----:B------:R-:W-:-:S13]  /*0b00*/  R2UR UR18, R3 ;  /* 0x00000000031272ca */ /* 0x000fda00000e0000 */
[----:B------:R-:W-:Y:S01]  /*0b10*/  UISETP.GE.AND UP0, UPT, UR6, UR18, UPT ;  /* 0x000000120600728c */ /* 0x000fe2000bf06270 */
[----:B---3--:R-:W-:-:S08]  /*0b20*/  R2UR UR14, R6 ;  /* 0x00000000060e72ca */ /* 0x008fd000000e0000 */
[----:B0-----:R-:W-:Y:S07]  /*0b30*/  BRA.U UP0, `(.L_x_0) ;  /* 0x0000001900747547 */ /* 0x001fee000b800000 */
[----:B------:R-:W0:Y:S01]  /*0b40*/  LDCU UR15, c[0x0][0x360] ;  /* 0x00006c00ff0f77ac */ /* 0x000e220008000800 */
[----:B------:R-:W1:Y:S01]  /*0b50*/  S2UR UR9, SR_CgaCtaId ;  /* 0x00000000000979c3 */ /* 0x000e620000008800 */
[----:B------:R-:W-:Y:S01]  /*0b60*/  SHF.R.U32.HI R10, RZ, 0x4, R2 ;  /* 0x00000004ff0a7819 */ /* 0x000fe20000011602 */
[----:B------:R-:W-:Y:S01]  /*0b70*/  IMAD.MOV.U32 R19, RZ, RZ, RZ ;  /* 0x000000ffff137224 */ /* 0x000fe200078e00ff */
[----:B------:R-:W2:Y:S01]  /*0b80*/  LDCU UR16, c[0x0][0x3d4] ;  /* 0x00007a80ff1077ac */ /* 0x000ea20008000800 */
[----:B------:R-:W3:Y:S04]  /*0b90*/  LDCU UR17, c[0x0][0x3d8] ;  /* 0x00007b00ff1177ac */ /* 0x000ee80008000800 */
[----:B------:R-:W4:Y:S01]  /*0ba0*/  LDC.64 R30, c[0x0][0x398] ;  /* 0x0000e600ff1e7b82 */ /* 0x000f220000000a00 */
[----:B------:R-:W-:-:S02]  /*0bb0*/  UMOV UR7, 0x400 ;  /* 0x0000040000077882 */ /* 0x000fc40000000000 */
[----:B------:R-:W-:Y:S01]  /*0bc0*/  UIADD3 UR8, UPT, UPT, UR7, 0x600, URZ ;  /* 0x0000060007087890 */ /* 0x000fe2000fffe0ff */
[----:B0-----:R-:W0:Y:S01]  /*0bd0*/  I2F.U32.RP R8, UR15 ;  /* 0x0000000f00087d06 */ /* 0x001e220008209000 */
[----:B------:R-:W-:Y:S01]  /*0be0*/  VIADD R3, R2, UR15 ;  /* 0x0000000f02037c36 */ /* 0x000fe20008000000 */
[----:B------:R-:W-:Y:S01]  /*0bf0*/  ISETP.NE.U32.AND P2, PT, RZ, UR15, PT ;  /* 0x0000000fff007c0c */ /* 0x000fe2000bf45070 */
[----:B--2---:R-:W-:-:S03]  /*0c00*/  IMAD R9, R9, UR16, RZ ;  /* 0x0000001009097c24 */ /* 0x004fc6000f8e02ff */
[C---:B------:R-:W-:Y:S01]  /*0c10*/  ISETP.GE.U32.AND P0, PT, R3.reuse, 0x200, PT ;  /* 0x000002000300780c */ /* 0x040fe20003f06070 */
[----:B-1----:R-:W-:Y:S01]  /*0c20*/  ULEA UR7, UR9, UR7, 0x18 ;  /* 0x0000000709077291 */ /* 0x002fe2000f8ec0ff */
[C---:B------:R-:W-:Y:S01]  /*0c30*/  VIMNMX.U32 R6, PT, PT, R3.reuse, 0x200, !PT ;  /* 0x0000020003067848 */ /* 0x040fe20007fe0000 */
[----:B------:R-:W-:Y:S01]  /*0c40*/  ULEA UR8, UR9, UR8, 0x18 ;  /* 0x0000000809087291 */ /* 0x000fe2000f8ec0ff */
[----:B------:R-:W-:Y:S02]  /*0c50*/  SEL R7, RZ, 0x1, P0 ;  /* 0x00000001ff077807 */ /* 0x000fe40000000000 */
[----:B------:R-:W-:Y:S02]  /*0c60*/  SHF.R.U32.HI R26, RZ, 0x4, R3 ;  /* 0x00000004ff1a7819 */ /* 0x000fe40000011603 */
[----:B------:R-:W-:Y:S01]  /*0c70*/  IADD3 R6, PT, PT, R6, -R3, -R7 ;  /* 0x8000000306067210 */ /* 0x000fe20007ffe807 */
[----:B0-----:R-:W0:Y:S01]  /*0c80*/  MUFU.RCP R8, R8 ;  /* 0x0000000800087308 */ /* 0x001e220000001000 */
[----:B------:R-:W-:Y:S01]  /*0c90*/  LOP3.LUT R29, R3, 0xf, RZ, 0xc0, !PT ;  /* 0x0000000f031d7812 */ /* 0x000fe200078ec0ff */
[----:B------:R-:W-:-:S04]  /*0ca0*/  VIADD R25, R26, UR11 ;  /* 0x0000000b1a197c36 */ /* 0x000fc80008000000 */
[C---:B------:R-:W-:Y:S02]  /*0cb0*/  IMAD R29, R26.reuse, 0x18, R29 ;  /* 0x000000181a1d7824 */ /* 0x040fe400078e021d */
[----:B------:R-:W-:-:S03]  /*0cc0*/  VIADD R26, R26, UR4 ;  /* 0x000000041a1a7c36 */ /* 0x000fc60008000000 */
[C---:B------:R-:W-:Y:S01]  /*0cd0*/  LEA R27, R29.reuse, UR7, 0x1 ;  /* 0x000000071d1b7c11 */ /* 0x040fe2000f8e08ff */
[----:B---3--:R-:W-:Y:S01]  /*0ce0*/  IMAD R40, R26, UR17, R9 ;  /* 0x000000111a287c24 */ /* 0x008fe2000f8e0209 */
[----:B------:R-:W-:Y:S02]  /*0cf0*/  LEA R29, R29, UR8, 0x1 ;  /* 0x000000081d1d7c11 */ /* 0x000fe4000f8e08ff */
[----:B0-----:R-:W-:-:S04]  /*0d00*/  IADD3 R4, PT, PT, R8, 0xffffffe, RZ ;  /* 0x0ffffffe08047810 */ /* 0x001fc80007ffe0ff */
[----:B------:R0:W1:Y:S02]  /*0d10*/  F2I.FTZ.U32.TRUNC.NTZ R5, R4 ;  /* 0x0000000400057305 */ /* 0x000064000021f000 */
[----:B0-----:R-:W-:Y:S02]  /*0d20*/  IMAD.MOV.U32 R4, RZ, RZ, RZ ;  /* 0x000000ffff047224 */ /* 0x001fe400078e00ff */
[----:B-1----:R-:W-:-:S04]  /*0d30*/  IMAD.MOV R11, RZ, RZ, -R5 ;  /* 0x000000ffff0b7224 */ /* 0x002fc800078e0a05 */
[----:B------:R-:W-:-:S04]  /*0d40*/  IMAD R11, R11, UR15, RZ ;  /* 0x0000000f0b0b7c24 */ /* 0x000fc8000f8e02ff */
[----:B------:R-:W-:-:S04]  /*0d50*/  IMAD.HI.U32 R5, R5, R11, R4 ;  /* 0x0000000b05057227 */ /* 0x000fc800078e0004 */
[----:B------:R-:W-:Y:S02]  /*0d60*/  VIADD R4, R3, UR15 ;  /* 0x0000000f03047c36 */ /* 0x000fe40008000000 */
[----:B------:R-:W-:-:S03]  /*0d70*/  IMAD.HI.U32 R8, R5, R6, RZ ;  /* 0x0000000605087227 */ /* 0x000fc600078e00ff */
[----:B------:R-:W-:Y:S01]  /*0d80*/  SHF.R.U32.HI R28, RZ, 0x4, R4 ;  /* 0x00000004ff1c7819 */ /* 0x000fe20000011604 */
[----:B------:R-:W-:Y:S01]  /*0d90*/  IMAD.MOV R5, RZ, RZ, -R8 ;  /* 0x000000ffff057224 */ /* 0x000fe200078e0a08 */
[----:B------:R-:W-:Y:S02]  /*0da0*/  LOP3.LUT R21, R4, 0xf, RZ, 0xc0, !PT ;  /* 0x0000000f04157812 */ /* 0x000fe400078ec0ff */
[----:B------:R-:W-:Y:S01]  /*0db0*/  IADD3 R11, PT, PT, R28, UR11, RZ ;  /* 0x0000000b1c0b7c10 */ /* 0x000fe2000fffe0ff */
[----:B------:R-:W-:Y:S02]  /*0dc0*/  IMAD R6, R5, UR15, R6 ;  /* 0x0000000f05067c24 */ /* 0x000fe4000f8e0206 */
[----:B------:R-:W-:Y:S02]  /*0dd0*/  VIADD R5, R10, UR11 ;  /* 0x0000000b0a057c36 */ /* 0x000fe40008000000 */
[----:B------:R-:W-:Y:S01]  /*0de0*/  IMAD R42, R28, 0x18, R21 ;  /* 0x000000181c2a7824 */ /* 0x000fe200078e0215 */
[----:B------:R-:W-:Y:S01]  /*0df0*/  ISETP.GE.U32.AND P0, PT, R6, UR15, PT ;  /* 0x0000000f06007c0c */ /* 0x000fe2000bf06070 */
[----:B------:R-:W-:-:S02]  /*0e00*/  VIADD R33, R5, UR14 ;  /* 0x0000000e05217c36 */ /* 0x000fc40008000000 */
[----:B------:R-:W-:Y:S01]  /*0e10*/  VIADD R11, R11, UR14 ;  /* 0x0000000e0b0b7c36 */ /* 0x000fe20008000000 */
[----:B------:R-:W-:Y:S01]  /*0e20*/  LEA R41, R42, UR7, 0x1 ;  /* 0x000000072a297c11 */ /* 0x000fe2000f8e08ff */
[----:B------:R-:W-:Y:S01]  /*0e30*/  VIADD R28, R28, UR4 ;  /* 0x000000041c1c7c36 */ /* 0x000fe20008000000 */
[----:B------:R-:W-:Y:S01]  /*0e40*/  LEA R42, R42, UR8, 0x1 ;  /* 0x000000082a2a7c11 */ /* 0x000fe2000f8e08ff */
[----:B----4-:R-:W-:-:S04]  /*0e50*/  IMAD.WIDE R32, R33, 0x4, R30 ;  /* 0x0000000421207825 */ /* 0x010fc800078e021e */
[----:B------:R-:W-:Y:S02]  /*0e60*/  IMAD.WIDE R30, R11, 0x4, R30 ;  /* 0x000000040b1e7825 */ /* 0x000fe400078e021e */
[----:B------:R-:W-:Y:S02]  /*0e70*/  @P0 IADD3 R6, PT, PT, R6, -UR15, RZ ;  /* 0x8000000f06060c10 */ /* 0x000fe4000fffe0ff */
[----:B------:R-:W-:Y:S02]  /*0e80*/  @P0 VIADD R8, R8, 0x1 ;  /* 0x0000000108080836 */ /* 0x000fe40000000000 */
[----:B------:R-:W-:Y:S01]  /*0e90*/  ISETP.GE.U32.AND P1, PT, R6, UR15, PT ;  /* 0x0000000f06007c0c */ /* 0x000fe2000bf26070 */
[----:B------:R-:W-:-:S12]  /*0ea0*/  IMAD R43, R28, UR17, R9 ;  /* 0x000000111c2b7c24 */ /* 0x000fd8000f8e0209 */
[----:B------:R-:W-:Y:S01]  /*0eb0*/  @P1 VIADD R8, R8, 0x1 ;  /* 0x0000000108081836 */ /* 0x000fe20000000000 */
[----:B------:R-:W-:-:S05]  /*0ec0*/  @!P2 LOP3.LUT R8, RZ, UR15, RZ, 0x33, !PT ;  /* 0x0000000fff08ac12 */ /* 0x000fca000f8e33ff */
[----:B------:R-:W-:Y:S01]  /*0ed0*/  IMAD.IADD R6, R7, 0x1, R8 ;  /* 0x0000000107067824 */ /* 0x000fe200078e0208 */
[----:B------:R-:W-:Y:S02]  /*0ee0*/  LOP3.LUT R7, R2, 0xf, RZ, 0xc0, !PT ;  /* 0x0000000f02077812 */ /* 0x000fe400078ec0ff */
[----:B------:R-:W-:Y:S02]  /*0ef0*/  IADD3 R8, PT, PT, R10, UR4, RZ ;  /* 0x000000040a087c10 */ /* 0x000fe4000fffe0ff */
[----:B------:R-:W-:Y:S01]  /*0f00*/  LOP3.LUT R44, R6, 0x3, RZ, 0xc0, !PT ;  /* 0x00000003062c7812 */ /* 0x000fe200078ec0ff */
[----:B------:R-:W-:Y:S02]  /*0f10*/  IMAD R24, R10, 0x18, R7 ;  /* 0x000000180a187824 */ /* 0x000fe400078e0207 */
[----:B------:R-:W-:-:S03]  /*0f20*/  IMAD R11, R8, UR17, R9 ;  /* 0x00000011080b7c24 */ /* 0x000fc6000f8e0209 */
[C---:B------:R-:W-:Y:S02]  /*0f30*/  LEA R10, R24.reuse, UR7, 0x1 ;  /* 0x00000007180a7c11 */ /* 0x040fe4000f8e08ff */
[----:B------:R-:W-:-:S07]  /*0f40*/  LEA R24, R24, UR8, 0x1 ;  /* 0x0000000818187c11 */ /* 0x000fce000f8e08ff */
.L_x_24:
[----:B------:R-:W-:Y:S01]  /*0f50*/  ISETP.GT.U32.AND P0, PT, R2, 0x1ff, PT ;  /* 0x000001ff0200780c */ /* 0x000fe20003f04070 */
[----:B------:R-:W0:Y:S01]  /*0f60*/  LDCU UR9, c[0x0][0x3bc] ;  /* 0x00007780ff0977ac */ /* 0x000e220008000800 */
[----:B------:R-:W-:Y:S11]  /*0f70*/  BSSY.RECONVERGENT B0, `(.L_x_1) ;  /* 0x000012a000007945 */ /* 0x000ff60003800200 */
[----:B-1234-:R-:W-:Y:S05]  /*0f80*/  @P0 BRA `(.L_x_2) ;  /* 0x0000001000a00947 */ /* 0x01efea0003800000 */
[----:B------:R-:W-:Y:S01]  /*0f90*/  ISETP.NE.AND P1, PT, R44, 0x3, PT ;  /* 0x000000032c00780c */ /* 0x000fe20003f25270 */
[----:B------:R-:W1:Y:S01]  /*0fa0*/  I2F.BF16 R36, RZ ;  /* 0x000000ff00247306 */ /* 0x000e620000202400 */
[----:B------:R-:W-:Y:S01]  /*0fb0*/  BSSY.RECONVERGENT B1, `(.L_x_3) ;  /* 0x0000041000017945 */ /* 0x000fe20003800200 */
[----:B------:R-:W-:-:S10]  /*0fc0*/  IMAD.MOV.U32 R45, RZ, RZ, R2 ;  /* 0x000000ffff2d7224 */ /* 0x000fd400078e0002 */
[----:B------:R-:W-:Y:S05]  /*0fd0*/  @!P1 BRA `(.L_x_4) ;  /* 0x0000000000f89947 */ /* 0x000fea0003800000 */
[----:B------:R-:W-:Y:S01]  /*0fe0*/  IADD3 R23, PT, PT, R7, UR6, RZ ;  /* 0x0000000607177c10 */ /* 0x000fe2000fffe0ff */
[----:B------:R-:W-:Y:S01]  /*0ff0*/  BSSY.RECONVERGENT B2, `(.L_x_5) ;  /* 0x000000d000027945 */ /* 0x000fe20003800200 */
[----:B-1----:R-:W-:Y:S02]  /*1000*/  PRMT R21, R36, 0x7610, R21 ;  /* 0x0000761024157816 */ /* 0x002fe40000000015 */
[----:B------:R-:W-:-:S04]  /*1010*/  ISETP.GE.AND P0, PT, R23, UR18, PT ;  /* 0x0000001217007c0c */ /* 0x000fc8000bf06270 */
[----:B------:R-:W-:-:S13]  /*1020*/  ISETP.GE.U32.OR P0, PT, R5, UR10, P0 ;  /* 0x0000000a05007c0c */ /* 0x000fda0008706470 */
[----:B------:R-:W-:Y:S05]  /*1030*/  @P0 BRA `(.L_x_6) ;  /* 0x0000000000200947 */ /* 0x000fea0003800000 */
[----:B------:R-:W2:Y:S01]  /*1040*/  LDG.E.CONSTANT R22, desc[UR12][R32.64] ;  /* 0x0000000c20167981 */ /* 0x000ea2000c1e9900 */
[----:B------:R-:W1:Y:S01]  /*1050*/  LDCU UR7, c[0x0][0x3d0] ;  /* 0x00007a00ff0777ac */ /* 0x000e620008000800 */
[----:B------:R-:W3:Y:S01]  /*1060*/  LDC.64 R20, c[0x0][0x380] ;  /* 0x0000e000ff147b82 */ /* 0x000ee20000000a00 */
[----:B------:R-:W2:Y:S01]  /*1070*/  LDCU UR8, c[0x0][0x3cc] ;  /* 0x00007980ff0877ac */ /* 0x000ea20008000800 */
[----:B-1----:R-:W-:-:S04]  /*1080*/  IMAD R23, R23, UR7, RZ ;  /* 0x0000000717177c24 */ /* 0x002fc8000f8e02ff */
[----:B--2---:R-:W-:-:S04]  /*1090*/  IMAD R23, R22, UR8, R23 ;  /* 0x0000000816177c24 */ /* 0x004fc8000f8e0217 */
[----:B---3--:R-:W-:-:S06]  /*10a0*/  IMAD.WIDE R20, R23, 0x2, R20 ;  /* 0x0000000217147825 */ /* 0x008fcc00078e0214 */
[----:B------:R1:W5:Y:S02]  /*10b0*/  LDG.E.U16.CONSTANT R21, desc[UR12][R20.64] ;  /* 0x0000000c14157981 */ /* 0x000364000c1e9500 */
.L_x_6:
[----:B0-----:R-:W-:Y:S05]  /*10c0*/  BSYNC.RECONVERGENT B2 ;  /* 0x0000000000027941 */ /* 0x001fea0003800200 */
.L_x_5:
[----:B-----5:R2:W-:Y:S01]  /*10d0*/  STS.U16 [R10], R21 ;  /* 0x000000150a007388 */ /* 0x0205e20000000400 */
[----:B------:R-:W-:Y:S01]  /*10e0*/  ISETP.NE.AND P0, PT, R44, RZ, PT ;  /* 0x000000ff2c00720c */ /* 0x000fe20003f05270 */
[----:B------:R-:W-:-:S12]  /*10f0*/  IMAD.MOV.U32 R45, RZ, RZ, R3 ;  /* 0x000000ffff2d7224 */ /* 0x000fd800078e0003 */
[----:B--2---:R-:W-:Y:S05]  /*1100*/  @!P0 BRA `(.L_x_4) ;  /* 0x0000000000ac8947 */ /* 0x004fea0003800000 */
[----:B------:R-:W-:Y:S01]  /*1110*/  LOP3.LUT R37, R3, 0xf, RZ, 0xc0, !PT ;  /* 0x0000000f03257812 */ /* 0x000fe200078ec0ff */
[----:B------:R-:W-:Y:S01]  /*1120*/  BSSY.RECONVERGENT B2, `(.L_x_7) ;  /* 0x0000011000027945 */ /* 0x000fe20003800200 */
[----:B-1----:R-:W-:-:S03]  /*1130*/  PRMT R20, R36, 0x7610, R20 ;  /* 0x0000761024147816 */ /* 0x002fc60000000014 */
[----:B------:R-:W-:-:S05]  /*1140*/  VIADD R37, R37, UR6 ;  /* 0x0000000625257c36 */ /* 0x000fca0008000000 */
[----:B------:R-:W-:-:S04]  /*1150*/  ISETP.GE.AND P0, PT, R37, UR18, PT ;  /* 0x0000001225007c0c */ /* 0x000fc8000bf06270 */
[----:B------:R-:W-:-:S13]  /*1160*/  ISETP.GE.U32.OR P0, PT, R25, UR10, P0 ;  /* 0x0000000a19007c0c */ /* 0x000fda0008706470 */
[----:B------:R-:W-:Y:S05]  /*1170*/  @P0 BRA `(.L_x_8) ;  /* 0x00000000002c0947 */ /* 0x000fea0003800000 */
[----:B------:R-:W0:Y:S01]  /*1180*/  LDC.64 R20, c[0x0][0x398] ;  /* 0x0000e600ff147b82 */ /* 0x000e220000000a00 */
[----:B------:R-:W-:Y:S01]  /*1190*/  VIADD R23, R25, UR14 ;  /* 0x0000000e19177c36 */ /* 0x000fe20008000000 */
[----:B------:R-:W1:Y:S01]  /*11a0*/  LDCU UR7, c[0x0][0x3d0] ;  /* 0x00007a00ff0777ac */ /* 0x000e620008000800 */
[----:B------:R-:W2:Y:S02]  /*11b0*/  LDCU UR8, c[0x0][0x3cc] ;  /* 0x00007980ff0877ac */ /* 0x000ea40008000800 */
[----:B0-----:R-:W-:-:S03]  /*11c0*/  IMAD.WIDE R22, R23, 0x4, R20 ;  /* 0x0000000417167825 */ /* 0x001fc600078e0214 */
[----:B------:R-:W0:Y:S03]  /*11d0*/  LDC.64 R20, c[0x0][0x380] ;  /* 0x0000e000ff147b82 */ /* 0x000e260000000a00 */
[----:B------:R-:W2:Y:S01]  /*11e0*/  LDG.E.CONSTANT R22, desc[UR12][R22.64] ;  /* 0x0000000c16167981 */ /* 0x000ea2000c1e9900 */
[----:B-1----:R-:W-:-:S04]  /*11f0*/  IMAD R37, R37, UR7, RZ ;  /* 0x0000000725257c24 */ /* 0x002fc8000f8e02ff */
[----:B--2---:R-:W-:-:S04]  /*1200*/  IMAD R37, R22, UR8, R37 ;  /* 0x0000000816257c24 */ /* 0x004fc8000f8e0225 */
[----:B0-----:R-:W-:-:S06]  /*1210*/  IMAD.WIDE R20, R37, 0x2, R20 ;  /* 0x0000000225147825 */ /* 0x001fcc00078e0214 */
[----:B------:R0:W5:Y:S02]  /*1220*/  LDG.E.U16.CONSTANT R20, desc[UR12][R20.64] ;  /* 0x0000000c14147981 */ /* 0x000164000c1e9500 */
.L_x_8:
[----:B------:R-:W-:Y:S05]  /*1230*/  BSYNC.RECONVERGENT B2 ;  /* 0x0000000000027941 */ /* 0x000fea0003800200 */
.L_x_7:
[----:B-----5:R2:W-:Y:S01]  /*1240*/  STS.U16 [R27], R20 ;  /* 0x000000141b007388 */ /* 0x0205e20000000400 */
[----:B------:R-:W-:Y:S01]  /*1250*/  ISETP.NE.AND P0, PT, R44, 0x1, PT ;  /* 0x000000012c00780c */ /* 0x000fe20003f05270 */
[----:B------:R-:W-:-:S12]  /*1260*/  IMAD.MOV.U32 R45, RZ, RZ, R4 ;  /* 0x000000ffff2d7224 */ /* 0x000fd800078e0004 */
[----:B--2---:R-:W-:Y:S05]  /*1270*/  @!P0 BRA `(.L_x_4) ;  /* 0x0000000000508947 */ /* 0x004fea0003800000 */
[----:B------:R-:W-:Y:S01]  /*1280*/  LOP3.LUT R23, R4, 0xf, RZ, 0xc0, !PT ;  /* 0x0000000f04177812 */ /* 0x000fe200078ec0ff */
[----:B------:R-:W-:Y:S01]  /*1290*/  BSSY.RECONVERGENT B2, `(.L_x_9) ;  /* 0x0000010000027945 */ /* 0x000fe20003800200 */
[----:B------:R-:W-:Y:S02]  /*12a0*/  SHF.R.U32.HI R20, RZ, 0x4, R4 ;  /* 0x00000004ff147819 */ /* 0x000fe40000011604 */
[----:B------:R-:W-:-:S03]  /*12b0*/  IADD3 R23, PT, PT, R23, UR6, RZ ;  /* 0x0000000617177c10 */ /* 0x000fc6000fffe0ff */
[----:B------:R-:W-:Y:S01]  /*12c0*/  VIADD R20, R20, UR11 ;  /* 0x0000000b14147c36 */ /* 0x000fe20008000000 */
[----:B------:R-:W-:-:S04]  /*12d0*/  ISETP.GE.AND P0, PT, R23, UR18, PT ;  /* 0x0000001217007c0c */ /* 0x000fc8000bf06270 */
[----:B------:R-:W-:Y:S02]  /*12e0*/  ISETP.GE.U32.OR P0, PT, R20, UR10, P0 ;  /* 0x0000000a14007c0c */ /* 0x000fe40008706470 */
[----:B------:R-:W-:-:S11]  /*12f0*/  PRMT R20, R36, 0x7610, R20 ;  /* 0x0000761024147816 */ /* 0x000fd60000000014 */
[----:B------:R-:W-:Y:S05]  /*1300*/  @P0 BRA `(.L_x_10) ;  /* 0x0000000000200947 */ /* 0x000fea0003800000 */
[----:B------:R-:W2:Y:S01]  /*1310*/  LDG.E.CONSTANT R22, desc[UR12][R30.64] ;  /* 0x0000000c1e167981 */ /* 0x000ea2000c1e9900 */
[----:B------:R-:W1:Y:S01]  /*1320*/  LDCU UR7, c[0x0][0x3d0] ;  /* 0x00007a00ff0777ac */ /* 0x000e620008000800 */
[----:B0-----:R-:W0:Y:S01]  /*1330*/  LDC.64 R20, c[0x0][0x380] ;  /* 0x0000e000ff147b82 */ /* 0x001e220000000a00 */
[----:B------:R-:W2:Y:S01]  /*1340*/  LDCU UR8, c[0x0][0x3cc] ;  /* 0x00007980ff0877ac */ /* 0x000ea20008000800 */
[----:B-1----:R-:W-:-:S04]  /*1350*/  IMAD R23, R23, UR7, RZ ;  /* 0x0000000717177c24 */ /* 0x002fc8000f8e02ff */
[----:B--2---:R-:W-:-:S04]  /*1360*/  IMAD R23, R22, UR8, R23 ;  /* 0x0000000816177c24 */ /* 0x004fc8000f8e0217 */
[----:B0-----:R-:W-:-:S06]  /*1370*/  IMAD.WIDE R20, R23, 0x2, R20 ;  /* 0x0000000217147825 */ /* 0x001fcc00078e0214 */
[----:B------:R1:W5:Y:S02]  /*1380*/  LDG.E.U16.CONSTANT R20, desc[UR12][R20.64] ;  /* 0x0000000c14147981 */ /* 0x000364000c1e9500 */
.L_x_10:
[----:B------:R-:W-:Y:S05]  /*1390*/  BSYNC.RECONVERGENT B2 ;  /* 0x0000000000027941 */ /* 0x000fea0003800200 */
.L_x_9:
[----:B-----5:R2:W-:Y:S01]  /*13a0*/  STS.U16 [R41], R20 ;  /* 0x0000001429007388 */ /* 0x0205e20000000400 */
[----:B------:R-:W-:-:S07]  /*13b0*/  VIADD R45, R4, UR15 ;  /* 0x0000000f042d7c36 */ /* 0x000fce0008000000 */
.L_x_4:
[----:B0-----:R-:W-:Y:S05]  /*13c0*/  BSYNC.RECONVERGENT B1 ;  /* 0x0000000000017941 */ /* 0x001fea0003800200 */
.L_x_3:
[----:B------:R-:W-:Y:S01]  /*13d0*/  ISETP.GE.U32.AND P3, PT, R6, 0x3, PT ;  /* 0x000000030600780c */ /* 0x000fe20003f66070 */
[----:B------:R-:W-:-:S12]  /*13e0*/  BSSY.RECONVERGENT B1, `(.L_x_11) ;  /* 0x0000069000017945 */ /* 0x000fd80003800200 */
[----:B------:R-:W-:Y:S05]  /*13f0*/  @!P3 BRA `(.L_x_12) ;  /* 0x00000004009cb947 */ /* 0x000fea0003800000 */
[----:B-12---:R-:W-:Y:S01]  /*1400*/  IMAD.U32 R20, RZ, RZ, UR15 ;  /* 0x0000000fff147e24 */ /* 0x006fe2000f8e00ff */
[----:B------:R-:W-:Y:S01]  /*1410*/  IADD3 R38, PT, PT, R45, UR15, RZ ;  /* 0x0000000f2d267c10 */ /* 0x000fe2000fffe0ff */
[----:B------:R-:W-:Y:S02]  /*1420*/  IMAD.U32 R22, RZ, RZ, UR15 ;  /* 0x0000000fff167e24 */ /* 0x000fe4000f8e00ff */
[--C-:B------:R-:W-:Y:S02]  /*1430*/  IMAD R37, R20, 0x2, R45.reuse ;  /* 0x0000000214257824 */ /* 0x100fe400078e022d */
[----:B------:R-:W-:-:S07]  /*1440*/  IMAD R39, R22, 0x3, R45 ;  /* 0x0000000316277824 */ /* 0x000fce00078e022d */
.L_x_13:
[----:B------:R-:W-:Y:S02]  /*1450*/  LOP3.LUT R48, R38, 0xf, RZ, 0xc0, !PT ;  /* 0x0000000f26307812 */ /* 0x000fe400078ec0ff */
[----:B------:R-:W-:-:S03]  /*1460*/  SHF.R.U32.HI R47, RZ, 0x4, R38 ;  /* 0x00000004ff2f7819 */ /* 0x000fc60000011626 */
[----:B----4-:R-:W-:Y:S02]  /*1470*/  VIADD R49, R48, UR6 ;  /* 0x0000000630317c36 */ /* 0x010fe40008000000 */
[----:B------:R-:W-:-:S03]  /*1480*/  VIADD R23, R47, UR11 ;  /* 0x0000000b2f177c36 */ /* 0x000fc60008000000 */
[----:B------:R-:W-:-:S04]  /*1490*/  ISETP.GE.AND P0, PT, R49, UR18, PT ;  /* 0x0000001231007c0c */ /* 0x000fc8000bf06270 */
[----:B------:R-:W-:-:S13]  /*14a0*/  ISETP.GE.OR P2, PT, R23, UR10, P0 ;  /* 0x0000000a17007c0c */ /* 0x000fda0008746670 */
[----:B------:R-:W0:Y:S01]  /*14b0*/  @!P2 LDC.64 R20, c[0x0][0x398] ;  /* 0x0000e600ff14ab82 */ /* 0x000e220000000a00 */
[----:B------:R-:W-:-:S07]  /*14c0*/  @!P2 VIADD R23, R23, UR14 ;  /* 0x0000000e1717ac36 */ /* 0x000fce0008000000 */
[----:B------:R-:W1:Y:S01]  /*14d0*/  @!P2 LDC R53, c[0x0][0x3cc] ;  /* 0x0000f300ff35ab82 */ /* 0x000e620000000800 */
[----:B0-----:R-:W-:-:S07]  /*14e0*/  @!P2 IMAD.WIDE R22, R23, 0x4, R20 ;  /* 0x000000041716a825 */ /* 0x001fce00078e0214 */
[----:B------:R-:W0:Y:S01]  /*14f0*/  @!P2 LDC R20, c[0x0][0x3d0] ;  /* 0x0000f400ff14ab82 */ /* 0x000e220000000800 */
[----:B------:R-:W1:Y:S01]  /*1500*/  @!P2 LDG.E.CONSTANT R22, desc[UR12][R22.64] ;  /* 0x0000000c1616a981 */ /* 0x000e62000c1e9900 */
[----:B------:R-:W-:Y:S02]  /*1510*/  LOP3.LUT R46, R45, 0xf, RZ, 0xc0, !PT ;  /* 0x0000000f2d2e7812 */ /* 0x000fe400078ec0ff */
[----:B------:R-:W-:Y:S02]  /*1520*/  PRMT R52, R36, 0x7610, R52 ;  /* 0x0000761024347816 */ /* 0x000fe40000000034 */
[----:B------:R-:W-:-:S04]  /*1530*/  IADD3 R50, PT, PT, R46, UR6, RZ ;  /* 0x000000062e327c10 */ /* 0x000fc8000fffe0ff */
[----:B------:R-:W-:Y:S01]  /*1540*/  ISETP.GE.AND P0, PT, R50, UR18, PT ;  /* 0x0000001232007c0c */ /* 0x000fe2000bf06270 */
[----:B0-----:R-:W-:Y:S02]  /*1550*/  @!P2 IMAD R49, R49, R20, RZ ;  /* 0x000000143131a224 */ /* 0x001fe400078e02ff */
[----:B------:R-:W0:Y:S02]  /*1560*/  @!P2 LDC.64 R20, c[0x0][0x380] ;  /* 0x0000e000ff14ab82 */ /* 0x000e240000000a00 */
[----:B-1----:R-:W-:Y:S01]  /*1570*/  @!P2 IMAD R53, R22, R53, R49 ;  /* 0x000000351635a224 */ /* 0x002fe200078e0231 */
[----:B------:R-:W-:-:S03]  /*1580*/  SHF.R.U32.HI R49, RZ, 0x4, R45 ;  /* 0x00000004ff317819 */ /* 0x000fc6000001162d */
[----:B0-----:R-:W-:-:S04]  /*1590*/  @!P2 IMAD.WIDE R22, R53, 0x2, R20 ;  /* 0x000000023516a825 */ /* 0x001fc800078e0214 */
[----:B------:R-:W-:Y:S01]  /*15a0*/  VIADD R51, R49, UR11 ;  /* 0x0000000b31337c36 */ /* 0x000fe20008000000 */
[----:B------:R0:W2:Y:S04]  /*15b0*/  @!P2 LDG.E.U16.CONSTANT R52, desc[UR12][R22.64] ;  /* 0x0000000c1634a981 */ /* 0x0000a8000c1e9500 */
[----:B------:R-:W-:-:S13]  /*15c0*/  ISETP.GE.OR P0, PT, R51, UR10, P0 ;  /* 0x0000000a33007c0c */ /* 0x000fda0008706670 */
[----:B------:R-:W1:Y:S01]  /*15d0*/  @!P0 LDC.64 R20, c[0x0][0x398] ;  /* 0x0000e600ff148b82 */ /* 0x000e620000000a00 */
[----:B------:R-:W-:-:S07]  /*15e0*/  @!P0 VIADD R51, R51, UR14 ;  /* 0x0000000e33338c36 */ /* 0x000fce0008000000 */
[----:B------:R-:W3:Y:S01]  /*15f0*/  @!P0 LDC R53, c[0x0][0x3cc] ;  /* 0x0000f300ff358b82 */ /* 0x000ee20000000800 */
[----:B-1----:R-:W-:-:S07]  /*1600*/  @!P0 IMAD.WIDE R20, R51, 0x4, R20 ;  /* 0x0000000433148825 */ /* 0x002fce00078e0214 */
[----:B------:R-:W1:Y:S01]  /*1610*/  @!P0 LDC R51, c[0x0][0x3d0] ;  /* 0x0000f400ff338b82 */ /* 0x000e620000000800 */
[----:B------:R-:W3:Y:S01]  /*1620*/  @!P0 LDG.E.CONSTANT R20, desc[UR12][R20.64] ;  /* 0x0000000c14148981 */ /* 0x000ee2000c1e9900 */
[----:B-1----:R-:W-:Y:S01]  /*1630*/  @!P0 IMAD R51, R50, R51, RZ ;  /* 0x0000003332338224 */ /* 0x002fe200078e02ff */
[----:B0-----:R-:W-:Y:S01]  /*1640*/  LOP3.LUT R22, R37, 0xf, RZ, 0xc0, !PT ;  /* 0x0000000f25167812 */ /* 0x001fe200078ec0ff */
[----:B------:R-:W-:Y:S01]  /*1650*/  IMAD R49, R49, 0x18, R46 ;  /* 0x0000001831317824 */ /* 0x000fe200078e022e */
[----:B------:R-:W-:-:S03]  /*1660*/  SHF.R.U32.HI R23, RZ, 0x4, R37 ;  /* 0x00000004ff177819 */ /* 0x000fc60000011625 */
[----:B------:R-:W-:Y:S02]  /*1670*/  VIADD R46, R22, UR6 ;  /* 0x00000006162e7c36 */ /* 0x000fe40008000000 */
[----:B---3--:R-:W-:Y:S02]  /*1680*/  @!P0 IMAD R53, R20, R53, R51 ;  /* 0x0000003514358224 */ /* 0x008fe400078e0233 */
[----:B------:R-:W0:Y:S02]  /*1690*/  @!P0 LDC.64 R50, c[0x0][0x380] ;  /* 0x0000e000ff328b82 */ /* 0x000e240000000a00 */
[----:B0-----:R-:W-:Y:S01]  /*16a0*/  @!P0 IMAD.WIDE R50, R53, 0x2, R50 ;  /* 0x0000000235328825 */ /* 0x001fe200078e0232 */
[----:B------:R-:W-:-:S06]  /*16b0*/  PRMT R53, R36, 0x7610, R53 ;  /* 0x0000761024357816 */ /* 0x000fcc0000000035 */
[----:B------:R0:W3:Y:S01]  /*16c0*/  @!P0 LDG.E.U16.CONSTANT R53, desc[UR12][R50.64] ;  /* 0x0000000c32358981 */ /* 0x0000e2000c1e9500 */
[----:B------:R-:W-:Y:S01]  /*16d0*/  ISETP.GE.AND P0, PT, R46, UR18, PT ;  /* 0x000000122e007c0c */ /* 0x000fe2000bf06270 */
[----:B0-----:R-:W-:-:S05]  /*16e0*/  VIADD R51, R23, UR11 ;  /* 0x0000000b17337c36 */ /* 0x001fca0008000000 */
[----:B------:R-:W-:-:S13]  /*16f0*/  ISETP.GE.OR P0, PT, R51, UR10, P0 ;  /* 0x0000000a33007c0c */ /* 0x000fda0008706670 */
[----:B------:R-:W0:Y:S01]  /*1700*/  @!P0 LDC.64 R20, c[0x0][0x398] ;  /* 0x0000e600ff148b82 */ /* 0x000e220000000a00 */
[----:B------:R-:W-:-:S05]  /*1710*/  @!P0 IADD3 R51, PT, PT, R51, UR14, RZ ;  /* 0x0000000e33338c10 */ /* 0x000fca000fffe0ff */
[----:B0-----:R-:W-:Y:S02]  /*1720*/  @!P0 IMAD.WIDE R50, R51, 0x4, R20 ;  /* 0x0000000433328825 */ /* 0x001fe400078e0214 */
[----:B------:R-:W0:Y:S04]  /*1730*/  @!P0 LDC R21, c[0x0][0x3d0] ;  /* 0x0000f400ff158b82 */ /* 0x000e280000000800 */
[----:B------:R1:W4:Y:S04]  /*1740*/  @!P0 LDG.E.CONSTANT R50, desc[UR12][R50.64] ;  /* 0x0000000c32328981 */ /* 0x000328000c1e9900 */
[----:B------:R-:W4:Y:S08]  /*1750*/  @!P0 LDC R20, c[0x0][0x3cc] ;  /* 0x0000f300ff148b82 */ /* 0x000f300000000800 */
[----:B------:R-:W2:Y:S01]  /*1760*/  S2UR UR8, SR_CgaCtaId ;  /* 0x00000000000879c3 */ /* 0x000ea20000008800 */
[----:B0-----:R-:W-:Y:S01]  /*1770*/  @!P0 IMAD R21, R46, R21, RZ ;  /* 0x000000152e158224 */ /* 0x001fe200078e02ff */
[----:B------:R-:W-:Y:S01]  /*1780*/  UMOV UR7, 0x400 ;  /* 0x0000040000077882 */ /* 0x000fe20000000000 */
[----:B------:R-:W-:Y:S01]  /*1790*/  IMAD R47, R47, 0x18, R48 ;  /* 0x000000182f2f7824 */ /* 0x000fe200078e0230 */
[----:B------:R-:W-:Y:S01]  /*17a0*/  LOP3.LUT R48, R39, 0xf, RZ, 0xc0, !PT ;  /* 0x0000000f27307812 */ /* 0x000fe200078ec0ff */
[----:B--2---:R-:W-:-:S06]  /*17b0*/  ULEA UR7, UR8, UR7, 0x18 ;  /* 0x0000000708077291 */ /* 0x004fcc000f8ec0ff */
[----:B------:R-:W-:Y:S02]  /*17c0*/  LEA R49, R49, UR7, 0x1 ;  /* 0x0000000731317c11 */ /* 0x000fe4000f8e08ff */
[----:B-1----:R-:W-:-:S03]  /*17d0*/  SHF.R.U32.HI R51, RZ, 0x4, R39 ;  /* 0x00000004ff337819 */ /* 0x002fc60000011627 */
[----:B---3--:R0:W-:Y:S02]  /*17e0*/  STS.U16 [R49], R53 ;  /* 0x0000003531007388 */ /* 0x0081e40000000400 */
[----:B0-----:R-:W-:Y:S01]  /*17f0*/  PRMT R49, R36, 0x7610, R49 ;  /* 0x0000761024317816 */ /* 0x001fe20000000031 */
[----:B----4-:R-:W-:Y:S02]  /*1800*/  @!P0 IMAD R46, R50, R20, R21 ;  /* 0x00000014322e8224 */ /* 0x010fe400078e0215 */
[----:B------:R-:W0:Y:S01]  /*1810*/  @!P0 LDC.64 R20, c[0x0][0x380] ;  /* 0x0000e000ff148b82 */ /* 0x000e220000000a00 */
[----:B------:R-:W-:Y:S02]  /*1820*/  VIADD R50, R48, UR6 ;  /* 0x0000000630327c36 */ /* 0x000fe40008000000 */
[----:B0-----:R-:W-:-:S05]  /*1830*/  @!P0 IMAD.WIDE R20, R46, 0x2, R20 ;  /* 0x000000022e148825 */ /* 0x001fca00078e0214 */
[----:B------:R0:W2:Y:S01]  /*1840*/  @!P0 LDG.E.U16.CONSTANT R49, desc[UR12][R20.64] ;  /* 0x0000000c14318981 */ /* 0x0000a2000c1e9500 */
[----:B------:R-:W-:Y:S01]  /*1850*/  ISETP.GE.AND P0, PT, R50, UR18, PT ;  /* 0x0000001232007c0c */ /* 0x000fe2000bf06270 */
[----:B0-----:R-:W-:-:S05]  /*1860*/  VIADD R21, R51, UR11 ;  /* 0x0000000b33157c36 */ /* 0x001fca0008000000 */
[----:B------:R-:W-:Y:S02]  /*1870*/  ISETP.GE.OR P0, PT, R21, UR10, P0 ;  /* 0x0000000a15007c0c */ /* 0x000fe40008706670 */
[----:B------:R-:W-:-:S11]  /*1880*/  LEA R53, R47, UR7, 0x1 ;  /* 0x000000072f357c11 */ /* 0x000fd6000f8e08ff */
[----:B------:R-:W0:Y:S01]  /*1890*/  @!P0 LDC.64 R46, c[0x0][0x398] ;  /* 0x0000e600ff2e8b82 */ /* 0x000e220000000a00 */
[----:B------:R-:W-:-:S07]  /*18a0*/  @!P0 VIADD R21, R21, UR14 ;  /* 0x0000000e15158c36 */ /* 0x000fce0008000000 */
[----:B------:R-:W1:Y:S01]  /*18b0*/  @!P0 LDC R20, c[0x0][0x3cc] ;  /* 0x0000f300ff148b82 */ /* 0x000e620000000800 */
[----:B0-----:R-:W-:-:S07]  /*18c0*/  @!P0 IMAD.WIDE R46, R21, 0x4, R46 ;  /* 0x00000004152e8825 */ /* 0x001fce00078e022e */
[----:B------:R-:W0:Y:S01]  /*18d0*/  @!P0 LDC R21, c[0x0][0x3d0] ;  /* 0x0000f400ff158b82 */ /* 0x000e220000000800 */
[----:B------:R-:W1:Y:S01]  /*18e0*/  @!P0 LDG.E.CONSTANT R46, desc[UR12][R46.64] ;  /* 0x0000000c2e2e8981 */ /* 0x000e62000c1e9900 */
[----:B0-----:R-:W-:-:S04]  /*18f0*/  @!P0 IMAD R21, R50, R21, RZ ;  /* 0x0000001532158224 */ /* 0x001fc800078e02ff */
[----:B-1----:R-:W-:Y:S02]  /*1900*/  @!P0 IMAD R50, R46, R20, R21 ;  /* 0x000000142e328224 */ /* 0x002fe400078e0215 */
[----:B------:R-:W0:Y:S02]  /*1910*/  @!P0 LDC.64 R20, c[0x0][0x380] ;  /* 0x0000e000ff148b82 */ /* 0x000e240000000a00 */
[----:B0-----:R-:W-:Y:S01]  /*1920*/  @!P0 IMAD.WIDE R20, R50, 0x2, R20 ;  /* 0x0000000232148825 */ /* 0x001fe200078e0214 */
[----:B------:R-:W-:-:S06]  /*1930*/  PRMT R50, R36, 0x7610, R50 ;  /* 0x0000761024327816 */ /* 0x000fcc0000000032 */
[----:B------:R0:W3:Y:S01]  /*1940*/  @!P0 LDG.E.U16.CONSTANT R50, desc[UR12][R20.64] ;  /* 0x0000000c14328981 */ /* 0x0000e2000c1e9500 */
[----:B------:R-:W-:Y:S02]  /*1950*/  IMAD R22, R23, 0x18, R22 ;  /* 0x0000001817167824 */ /* 0x000fe400078e0216 */
[----:B------:R-:W-:Y:S02]  /*1960*/  IMAD R48, R51, 0x18, R48 ;  /* 0x0000001833307824 */ /* 0x000fe400078e0230 */
[----:B------:R-:W-:Y:S01]  /*1970*/  IMAD.U32 R46, RZ, RZ, UR15 ;  /* 0x0000000fff2e7e24 */ /* 0x000fe2000f8e00ff */
[----:B------:R-:W-:Y:S02]  /*1980*/  LEA R22, R22, UR7, 0x1 ;  /* 0x0000000716167c11 */ /* 0x000fe4000f8e08ff */
[----:B------:R-:W-:Y:S01]  /*1990*/  LEA R23, R48, UR7, 0x1 ;  /* 0x0000000730177c11 */ /* 0x000fe2000f8e08ff */
[----:B------:R4:W-:Y:S01]  /*19a0*/  STS.U16 [R53], R52 ;  /* 0x0000003435007388 */ /* 0x0009e20000000400 */
[----:B------:R-:W-:-:S02]  /*19b0*/  MOV R48, UR15 ;  /* 0x0000000f00307c02 */ /* 0x000fc40008000f00 */
[----:B------:R-:W-:Y:S01]  /*19c0*/  IADD3 R45, PT, PT, R46, UR15, R45 ;  /* 0x0000000f2e2d7c10 */ /* 0x000fe2000fffe02d */
[----:B--2---:R4:W-:Y:S03]  /*19d0*/  STS.U16 [R22], R49 ;  /* 0x0000003116007388 */ /* 0x0049e60000000400 */
[----:B------:R-:W-:-:S04]  /*19e0*/  IADD3 R45, PT, PT, R48, UR15, R45 ;  /* 0x0000000f302d7c10 */ /* 0x000fc8000fffe02d */
[----:B------:R-:W-:Y:S01]  /*19f0*/  ISETP.GE.U32.AND P0, PT, R45, 0x200, PT ;  /* 0x000002002d00780c */ /* 0x000fe20003f06070 */
[----:B0-----:R-:W-:Y:S02]  /*1a00*/  IMAD.U32 R21, RZ, RZ, UR15 ;  /* 0x0000000fff157e24 */ /* 0x001fe4000f8e00ff */
[----:B------:R-:W-:Y:S02]  /*1a10*/  IMAD.U32 R20, RZ, RZ, UR15 ;  /* 0x0000000fff147e24 */ /* 0x000fe4000f8e00ff */
[----:B------:R-:W-:Y:S01]  /*1a20*/  IMAD R39, R46, 0x4, R39 ;  /* 0x000000042e277824 */ /* 0x000fe200078e0227 */
[----:B------:R-:W-:Y:S01]  /*1a30*/  LEA R38, R21, R38, 0x2 ;  /* 0x0000002615267211 */ /* 0x000fe200078e10ff */
[----:B------:R-:W-:Y:S01]  /*1a40*/  IMAD R37, R20, 0x4, R37 ;  /* 0x0000000414257824 */ /* 0x000fe200078e0225 */
[----:B---3--:R4:W-:Y:S05]  /*1a50*/  STS.U16 [R23], R50 ;  /* 0x0000003217007388 */ /* 0x0089ea0000000400 */
[----:B------:R-:W-:Y:S05]  /*1a60*/  @!P0 BRA `(.L_x_13) ;  /* 0xfffffff800788947 */ /* 0x000fea000383ffff */
.L_x_12:
[----:B------:R-:W-:Y:S05]  /*1a70*/  BSYNC.RECONVERGENT B1 ;  /* 0x0000000000017941 */ /* 0x000fea0003800200 */
.L_x_11:
[----:B------:R-:W-:Y:S01]  /*1a80*/  BSSY.RECONVERGENT B1, `(.L_x_14) ;  /* 0x0000031000017945 */ /* 0x000fe20003800200 */
[----:B------:R-:W-:-:S03]  /*1a90*/  IMAD.MOV.U32 R38, RZ, RZ, R2 ;  /* 0x000000ffff267224 */ /* 0x000fc600078e0002 */
[----:B------:R-:W-:Y:S05]  /*1aa0*/  @!P1 BRA `(.L_x_15) ;  /* 0x0000000000b89947 */ /* 0x000fea0003800000 */
[----:B----4-:R-:W0:Y:S01]  /*1ab0*/  LDC R23, c[0x0][0x3bc] ;  /* 0x0000ef00ff177b82 */ /* 0x010e220000000800 */
[----:B-12---:R-:W-:Y:S01]  /*1ac0*/  VIADD R20, R7, UR6 ;  /* 0x0000000607147c36 */ /* 0x006fe20008000000 */
[----:B------:R-:W-:Y:S01]  /*1ad0*/  BSSY.RECONVERGENT B2, `(.L_x_16) ;  /* 0x0000009000027945 */ /* 0x000fe20003800200 */
[----:B------:R-:W-:-:S03]  /*1ae0*/  PRMT R21, R36, 0x7610, R21 ;  /* 0x0000761024157816 */ /* 0x000fc60000000015 */
[----:B------:R-:W-:-:S04]  /*1af0*/  ISETP.GE.AND P0, PT, R20, UR18, PT ;  /* 0x0000001214007c0c */ /* 0x000fc8000bf06270 */
[----:B0-----:R-:W-:-:S13]  /*1b00*/  ISETP.GE.OR P0, PT, R8, R23, P0 ;  /* 0x000000170800720c */ /* 0x001fda0000706670 */
[----:B------:R-:W-:Y:S05]  /*1b10*/  @P0 BRA `(.L_x_17) ;  /* 0x0000000000100947 */ /* 0x000fea0003800000 */
[----:B------:R-:W0:Y:S02]  /*1b20*/  LDCU UR7, c[0x0][0x3dc] ;  /* 0x00007b80ff0777ac */ /* 0x000e240008000800 */
[----:B0-----:R-:W-:-:S04]  /*1b30*/  IMAD R21, R20, UR7, R11 ;  /* 0x0000000714157c24 */ /* 0x001fc8000f8e020b */
[----:B-----5:R-:W-:-:S06]  /*1b40*/  IMAD.WIDE R20, R21, 0x2, R34 ;  /* 0x0000000215147825 */ /* 0x020fcc00078e0222 */
[----:B------:R0:W5:Y:S02]  /*1b50*/  LD.E.U16 R21, desc[UR12][R20.64] ;  /* 0x0000000c14157980 */ /* 0x000164000c101500 */
.L_x_17:
[----:B------:R-:W-:Y:S05]  /*1b60*/  BSYNC.RECONVERGENT B2 ;  /* 0x0000000000027941 */ /* 0x000fea0003800200 */
.L_x_16:
[----:B-----5:R3:W-:Y:S01]  /*1b70*/  STS.U16 [R24], R21 ;  /* 0x0000001518007388 */ /* 0x0207e20000000400 */
[----:B------:R-:W-:Y:S01]  /*1b80*/  ISETP.NE.AND P0, PT, R44, RZ, PT ;  /* 0x000000ff2c00720c */ /* 0x000fe20003f05270 */
[----:B------:R-:W-:-:S12]  /*1b90*/  IMAD.MOV.U32 R38, RZ, RZ, R3 ;  /* 0x000000ffff267224 */ /* 0x000fd800078e0003 */
[----:B---3--:R-:W-:Y:S05]  /*1ba0*/  @!P0 BRA `(.L_x_15) ;  /* 0x0000000000788947 */ /* 0x008fea0003800000 */
[----:B------:R-:W-:Y:S01]  /*1bb0*/  LOP3.LUT R21, R3, 0xf, RZ, 0xc0, !PT ;  /* 0x0000000f03157812 */ /* 0x000fe200078ec0ff */
[----:B------:R-:W-:Y:S01]  /*1bc0*/  BSSY.RECONVERGENT B2, `(.L_x_18) ;  /* 0x000000a000027945 */ /* 0x000fe20003800200 */
[----:B0-----:R-:W-:-:S03]  /*1bd0*/  PRMT R20, R36, 0x7610, R20 ;  /* 0x0000761024147816 */ /* 0x001fc60000000014 */
[----:B------:R-:W-:-:S05]  /*1be0*/  VIADD R21, R21, UR6 ;  /* 0x0000000615157c36 */ /* 0x000fca0008000000 */
[----:B------:R-:W-:-:S04]  /*1bf0*/  ISETP.GE.AND P0, PT, R21, UR18, PT ;  /* 0x0000001215007c0c */ /* 0x000fc8000bf06270 */
[----:B------:R-:W-:-:S13]  /*1c00*/  ISETP.GE.OR P0, PT, R26, R23, P0 ;  /* 0x000000171a00720c */ /* 0x000fda0000706670 */
[----:B------:R-:W-:Y:S05]  /*1c10*/  @P0 BRA `(.L_x_19) ;  /* 0x0000000000100947 */ /* 0x000fea0003800000 */
[----:B------:R-:W0:Y:S02]  /*1c20*/  LDCU UR7, c[0x0][0x3dc] ;  /* 0x00007b80ff0777ac */ /* 0x000e240008000800 */
[----:B0-----:R-:W-:-:S04]  /*1c30*/  IMAD R21, R21, UR7, R40 ;  /* 0x0000000715157c24 */ /* 0x001fc8000f8e0228 */
[----:B------:R-:W-:-:S06]  /*1c40*/  IMAD.WIDE R20, R21, 0x2, R34 ;  /* 0x0000000215147825 */ /* 0x000fcc00078e0222 */
[----:B------:R0:W5:Y:S02]  /*1c50*/  LD.E.U16 R20, desc[UR12][R20.64] ;  /* 0x0000000c14147980 */ /* 0x000164000c101500 */
.L_x_19:
[----:B------:R-:W-:Y:S05]  /*1c60*/  BSYNC.RECONVERGENT B2 ;  /* 0x0000000000027941 */ /* 0x000fea0003800200 */
.L_x_18:
[----:B-----5:R3:W-:Y:S01]  /*1c70*/  STS.U16 [R29], R20 ;  /* 0x000000141d007388 */ /* 0x0207e20000000400 */
[----:B------:R-:W-:Y:S02]  /*1c80*/  ISETP.NE.AND P0, PT, R44, 0x1, PT ;  /* 0x000000012c00780c */ /* 0x000fe40003f05270 */
[----:B------:R-:W-:-:S11]  /*1c90*/  MOV R38, R4 ;  /* 0x0000000400267202 */ /* 0x000fd60000000f00 */
        /* <DEDUP_REMOVED lines=12> */
.L_x_21:
[----:B------:R-:W-:Y:S05]  /*1d60*/  BSYNC.RECONVERGENT B2 ;  /* 0x0000000000027941 */ /* 0x000fea0003800200 */
.L_x_20:
[----:B-----5:R3:W-:Y:S01]  /*1d70*/  STS.U16 [R42], R21 ;  /* 0x000000152a007388 */ /* 0x0207e20000000400 */
[----:B------:R-:W-:-:S07]  /*1d80*/  VIADD R38, R4, UR15 ;  /* 0x0000000f04267c36 */ /* 0x000fce0008000000 */
.L_x_15:
[----:B------:R-:W-:Y:S05]  /*1d90*/  BSYNC.RECONVERGENT B1 ;  /* 0x0000000000017941 */ /* 0x000fea0003800200 */
.L_x_14:
[----:B------:R-:W-:Y:S05]  /*1da0*/  @!P3 BRA `(.L_x_2) ;  /* 0x000000040018b947 */ /* 0x000fea0003800000 */
.L_x_22:
[----:B0-----:R-:W-:Y:S02]  /*1db0*/  LOP3.LUT R39, R38, 0xf, RZ, 0xc0, !PT ;  /* 0x0000000f26277812 */ /* 0x001fe400078ec0ff */
[----:B------:R-:W-:Y:S02]  /*1dc0*/  SHF.R.U32.HI R46, RZ, 0x4, R38 ;  /* 0x00000004ff2e7819 */ /* 0x000fe40000011626 */
[----:B-1----:R-:W-:Y:S01]  /*1dd0*/  PRMT R45, R36, 0x7610, R45 ;  /* 0x00007610242d7816 */ /* 0x002fe2000000002d */
[----:B----4-:R-:W-:Y:S02]  /*1de0*/  VIADD R23, R39, UR6 ;  /* 0x0000000627177c36 */ /* 0x010fe40008000000 */
[----:B------:R-:W-:-:S03]  /*1df0*/  VIADD R22, R46, UR4 ;  /* 0x000000042e167c36 */ /* 0x000fc60008000000 */
[----:B------:R-:W-:-:S04]  /*1e00*/  ISETP.GE.AND P0, PT, R23, UR18, PT ;  /* 0x0000001217007c0c */ /* 0x000fc8000bf06270 */
[----:B------:R-:W-:-:S13]  /*1e10*/  ISETP.GE.OR P0, PT, R22, UR9, P0 ;  /* 0x0000000916007c0c */ /* 0x000fda0008706670 */
[----:B0-23--:R-:W0:Y:S02]  /*1e20*/  @!P0 LDC.64 R20, c[0x0][0x3d8] ;  /* 0x0000f600ff148b82 */ /* 0x00de240000000a00 */
[----:B0-----:R-:W-:-:S04]  /*1e30*/  @!P0 IMAD R20, R22, R20, R9 ;  /* 0x0000001416148224 */ /* 0x001fc800078e0209 */
[----:B------:R-:W-:-:S04]  /*1e40*/  @!P0 IMAD R21, R23, R21, R20 ;  /* 0x0000001517158224 */ /* 0x000fc800078e0214 */
[----:B-----5:R-:W-:-:S05]  /*1e50*/  @!P0 IMAD.WIDE R22, R21, 0x2, R34 ;  /* 0x0000000215168825 */ /* 0x020fca00078e0222 */
[----:B------:R0:W2:Y:S01]  /*1e60*/  @!P0 LD.E.U16 R45, desc[UR12][R22.64] ;  /* 0x0000000c162d8980 */ /* 0x0000a2000c101500 */
[----:B------:R-:W-:Y:S01]  /*1e70*/  IADD3 R47, PT, PT, R38, UR15, RZ ;  /* 0x0000000f262f7c10 */ /* 0x000fe2000fffe0ff */
[----:B------:R-:W1:Y:S01]  /*1e80*/  S2UR UR8, SR_CgaCtaId ;  /* 0x00000000000879c3 */ /* 0x000e620000008800 */
[----:B------:R-:W-:Y:S01]  /*1e90*/  UMOV UR7, 0x400 ;  /* 0x0000040000077882 */ /* 0x000fe20000000000 */
[----:B------:R-:W-:Y:S01]  /*1ea0*/  IMAD R46, R46, 0x18, R39 ;  /* 0x000000182e2e7824 */ /* 0x000fe200078e0227 */
[----:B------:R-:W-:Y:S01]  /*1eb0*/  LOP3.LUT R37, R47, 0xf, RZ, 0xc0, !PT ;  /* 0x0000000f2f257812 */ /* 0x000fe200078ec0ff */
[----:B------:R-:W-:Y:S01]  /*1ec0*/  UIADD3 UR7, UPT, UPT, UR7, 0x600, URZ ;  /* 0x0000060007077890 */ /* 0x000fe2000fffe0ff */
[----:B------:R-:W-:Y:S02]  /*1ed0*/  SHF.R.U32.HI R38, RZ, 0x4, R47 ;  /* 0x00000004ff267819 */ /* 0x000fe4000001162f */
[----:B------:R-:W-:Y:S01]  /*1ee0*/  PRMT R39, R36, 0x7610, R39 ;  /* 0x0000761024277816 */ /* 0x000fe20000000027 */
[----:B------:R-:W-:-:S02]  /*1ef0*/  VIADD R49, R37, UR6 ;  /* 0x0000000625317c36 */ /* 0x000fc40008000000 */
[----:B------:R-:W-:-:S03]  /*1f00*/  VIADD R48, R38, UR4 ;  /* 0x0000000426307c36 */ /* 0x000fc60008000000 */
[----:B------:R-:W-:-:S04]  /*1f10*/  ISETP.GE.AND P0, PT, R49, UR18, PT ;  /* 0x0000001231007c0c */ /* 0x000fc8000bf06270 */
[----:B------:R-:W-:Y:S01]  /*1f20*/  ISETP.GE.OR P0, PT, R48, UR9, P0 ;  /* 0x0000000930007c0c */ /* 0x000fe20008706670 */
[----:B-1----:R-:W-:-:S12]  /*1f30*/  ULEA UR7, UR8, UR7, 0x18 ;  /* 0x0000000708077291 */ /* 0x002fd8000f8ec0ff */
[----:B------:R-:W1:Y:S01]  /*1f40*/  @!P0 LDC.64 R20, c[0x0][0x3d8] ;  /* 0x0000f600ff148b82 */ /* 0x000e620000000a00 */
[----:B------:R-:W-:Y:S01]  /*1f50*/  LEA R50, R46, UR7, 0x1 ;  /* 0x000000072e327c11 */ /* 0x000fe2000f8e08ff */
[----:B-1----:R-:W-:-:S04]  /*1f60*/  @!P0 IMAD R20, R48, R20, R9 ;  /* 0x0000001430148224 */ /* 0x002fc800078e0209 */
[----:B------:R-:W-:-:S04]  /*1f70*/  @!P0 IMAD R21, R49, R21, R20 ;  /* 0x0000001531158224 */ /* 0x000fc800078e0214 */
[----:B0-----:R-:W-:Y:S01]  /*1f80*/  @!P0 IMAD.WIDE R22, R21, 0x2, R34 ;  /* 0x0000000215168825 */ /* 0x001fe200078e0222 */
[----:B--2---:R0:W-:Y:S04]  /*1f90*/  STS.U16 [R50], R45 ;  /* 0x0000002d32007388 */ /* 0x0041e80000000400 */
[----:B------:R1:W2:Y:S01]  /*1fa0*/  @!P0 LD.E.U16 R39, desc[UR12][R22.64] ;  /* 0x0000000c16278980 */ /* 0x0002a2000c101500 */
[----:B------:R-:W-:Y:S02]  /*1fb0*/  VIADD R48, R47, UR15 ;  /* 0x0000000f2f307c36 */ /* 0x000fe40008000000 */
[--C-:B------:R-:W-:Y:S01]  /*1fc0*/  IMAD R38, R38, 0x18, R37.reuse ;  /* 0x0000001826267824 */ /* 0x100fe200078e0225 */
[----:B------:R-:W-:Y:S02]  /*1fd0*/  PRMT R37, R36, 0x7610, R37 ;  /* 0x0000761024257816 */ /* 0x000fe40000000025 */
[----:B------:R-:W-:-:S02]  /*1fe0*/  LOP3.LUT R46, R48, 0xf, RZ, 0xc0, !PT ;  /* 0x0000000f302e7812 */ /* 0x000fc400078ec0ff */
[----:B------:R-:W-:Y:S02]  /*1ff0*/  SHF.R.U32.HI R47, RZ, 0x4, R48 ;  /* 0x00000004ff2f7819 */ /* 0x000fe40000011630 */
[----:B------:R-:W-:Y:S02]  /*2000*/  IADD3 R51, PT, PT, R46, UR6, RZ ;  /* 0x000000062e337c10 */ /* 0x000fe4000fffe0ff */
[----:B0-----:R-:W-:Y:S01]  /*2010*/  LEA R50, R38, UR7, 0x1 ;  /* 0x0000000726327c11 */ /* 0x001fe2000f8e08ff */
[----:B------:R-:W-:Y:S01]  /*2020*/  VIADD R49, R47, UR4 ;  /* 0x000000042f317c36 */ /* 0x000fe20008000000 */
[----:B------:R-:W-:-:S04]  /*2030*/  ISETP.GE.AND P0, PT, R51, UR18, PT ;  /* 0x0000001233007c0c */ /* 0x000fc8000bf06270 */
[----:B------:R-:W-:-:S13]  /*2040*/  ISETP.GE.OR P0, PT, R49, UR9, P0 ;  /* 0x0000000931007c0c */ /* 0x000fda0008706670 */
[----:B------:R-:W0:Y:S02]  /*2050*/  @!P0 LDC.64 R20, c[0x0][0x3d8] ;  /* 0x0000f600ff148b82 */ /* 0x000e240000000a00 */
[----:B0-----:R-:W-:-:S04]  /*2060*/  @!P0 IMAD R20, R49, R20, R9 ;  /* 0x0000001431148224 */ /* 0x001fc800078e0209 */
[----:B------:R-:W-:-:S04]  /*2070*/  @!P0 IMAD R21, R51, R21, R20 ;  /* 0x0000001533158224 */ /* 0x000fc800078e0214 */
[----:B-1----:R-:W-:-:S04]  /*2080*/  @!P0 IMAD.WIDE R22, R21, 0x2, R34 ;  /* 0x0000000215168825 */ /* 0x002fc800078e0222 */
[----:B------:R-:W-:Y:S01]  /*2090*/  VIADD R38, R48, UR15 ;  /* 0x0000000f30267c36 */ /* 0x000fe20008000000 */
[----:B--2---:R0:W-:Y:S04]  /*20a0*/  STS.U16 [R50], R39 ;  /* 0x0000002732007388 */ /* 0x0041e80000000400 */
[----:B------:R1:W2:Y:S01]  /*20b0*/  @!P0 LD.E.U16 R37, desc[UR12][R22.64] ;  /* 0x0000000c16258980 */ /* 0x0002a2000c101500 */
[----:B------:R-:W-:Y:S01]  /*20c0*/  LOP3.LUT R48, R38, 0xf, RZ, 0xc0, !PT ;  /* 0x0000000f26307812 */ /* 0x000fe200078ec0ff */
[----:B------:R-:W-:Y:S01]  /*20d0*/  IMAD R46, R47, 0x18, R46 ;  /* 0x000000182f2e7824 */ /* 0x000fe200078e022e */
[----:B------:R-:W-:-:S03]  /*20e0*/  SHF.R.U32.HI R45, RZ, 0x4, R38 ;  /* 0x00000004ff2d7819 */ /* 0x000fc60000011626 */
[----:B------:R-:W-:Y:S01]  /*20f0*/  VIADD R51, R48, UR6 ;  /* 0x0000000630337c36 */ /* 0x000fe20008000000 */
[----:B------:R-:W-:Y:S02]  /*2100*/  IADD3 R49, PT, PT, R45, UR4, RZ ;  /* 0x000000042d317c10 */ /* 0x000fe4000fffe0ff */
[----:B------:R-:W-:Y:S02]  /*2110*/  LEA R46, R46, UR7, 0x1 ;  /* 0x000000072e2e7c11 */ /* 0x000fe4000f8e08ff */
[----:B------:R-:W-:Y:S02]  /*2120*/  ISETP.GE.AND P0, PT, R51, UR18, PT ;  /* 0x0000001233007c0c */ /* 0x000fe4000bf06270 */
[----:B-1----:R-:W-:Y:S02]  /*2130*/  PRMT R22, R36, 0x7610, R22 ;  /* 0x0000761024167816 */ /* 0x002fe40000000016 */
[----:B------:R-:W-:-:S13]  /*2140*/  ISETP.GE.OR P0, PT, R49, UR9, P0 ;  /* 0x0000000931007c0c */ /* 0x000fda0008706670 */
[----:B------:R-:W1:Y:S02]  /*2150*/  @!P0 LDC.64 R20, c[0x0][0x3d8] ;  /* 0x0000f600ff148b82 */ /* 0x000e640000000a00 */
[----:B-1----:R-:W-:-:S04]  /*2160*/  @!P0 IMAD R20, R49, R20, R9 ;  /* 0x0000001431148224 */ /* 0x002fc800078e0209 */
[----:B------:R-:W-:-:S04]  /*2170*/  @!P0 IMAD R21, R51, R21, R20 ;  /* 0x0000001533158224 */ /* 0x000fc800078e0214 */
[----:B------:R-:W-:Y:S01]  /*2180*/  @!P0 IMAD.WIDE R20, R21, 0x2, R34 ;  /* 0x0000000215148825 */ /* 0x000fe200078e0222 */
[----:B--2---:R0:W-:Y:S04]  /*2190*/  STS.U16 [R46], R37 ;  /* 0x000000252e007388 */ /* 0x0041e80000000400 */
[----:B------:R-:W2:Y:S01]  /*21a0*/  @!P0 LD.E.U16 R22, desc[UR12][R20.64] ;  /* 0x0000000c14168980 */ /* 0x000ea2000c101500 */
[----:B------:R-:W-:Y:S02]  /*21b0*/  IMAD R45, R45, 0x18, R48 ;  /* 0x000000182d2d7824 */ /* 0x000fe400078e0230 */
[----:B------:R-:W-:-:S03]  /*21c0*/  VIADD R38, R38, UR15 ;  /* 0x0000000f26267c36 */ /* 0x000fc60008000000 */
[----:B------:R-:W-:Y:S02]  /*21d0*/  LEA R45, R45, UR7, 0x1 ;  /* 0x000000072d2d7c11 */ /* 0x000fe4000f8e08ff */
[----:B------:R-:W-:-:S03]  /*21e0*/  ISETP.GE.U32.AND P0, PT, R38, 0x200, PT ;  /* 0x000002002600780c */ /* 0x000fc60003f06070 */
[----:B--2---:R0:W-:Y:S10]  /*21f0*/  STS.U16 [R45], R22 ;  /* 0x000000162d007388 */ /* 0x0041f40000000400 */
[----:B------:R-:W-:Y:S05]  /*2200*/  @!P0 BRA `(.L_x_22) ;  /* 0xfffffff800e88947 */ /* 0x000fea000383ffff */
.L_x_2:
[----:B0-----:R-:W-:Y:S05]  /*2210*/  BSYNC.RECONVERGENT B0 ;  /* 0x0000000000007941 */ /* 0x001fea0003800200 */
.L_x_1:
[----:B------:R-:W-:Y:S01]  /*2220*/  BAR.SYNC.DEFER_BLOCKING 0x0 ;  /* 0x0000000000007b1d */ /* 0x000fe20000010000 */
[----:B------:R-:W-:-:S13]  /*2230*/  ISETP.GT.U32.AND P0, PT, R2, 0x7f, PT ;  /* 0x0000007f0200780c */ /* 0x000fda0003f04070 */
[----:B------:R-:W-:Y:S05]  /*2240*/  @P0 BRA `(.L_x_23) ;  /* 0x00000000009c0947 */ /* 0x000fea0003800000 */
[----:B-12---:R-:W0:Y:S01]  /*2250*/  S2R R20, SR_TID.X ;  /* 0x0000000000147919 */ /* 0x006e220000002100 */
[----:B---3--:R-:W-:Y:S01]  /*2260*/  MOV R21, 0x400 ;  /* 0x0000040000157802 */ /* 0x008fe20000000f00 */
[----:B----4-:R-:W1:Y:S04]  /*2270*/  S2R R22, SR_CgaCtaId ;  /* 0x0000000000167919 */ /* 0x010e680000008800 */
[----:B------:R-:W-:Y:S01]  /*2280*/  VIADD R39, R21, 0x600 ;  /* 0x0000060015277836 */ /* 0x000fe20000000000 */
[----:B------:R-:W2:Y:S01]  /*2290*/  S2R R23, SR_LANEID ;  /* 0x0000000000177919 */ /* 0x000ea20000000000 */
[----:B------:R-:W3:Y:S01]  /*22a0*/  S2R R38, SR_SWINHI ;  /* 0x0000000000267919 */ /* 0x000ee20000002f00 */
[----:B0-----:R-:W-:Y:S02]  /*22b0*/  SHF.R.U32.HI R45, RZ, 0x6, R20 ;  /* 0x00000006ff2d7819 */ /* 0x001fe40000011614 */
[----:B-1----:R-:W-:-:S03]  /*22c0*/  LEA R37, R22, R21, 0x18 ;  /* 0x0000001516257211 */ /* 0x002fc600078ec0ff */
[----:B------:R-:W-:Y:S01]  /*22d0*/  IMAD R47, R45, 0x180, RZ ;  /* 0x000001802d2f7824 */ /* 0x000fe200078e02ff */
[----:B------:R-:W-:Y:S02]  /*22e0*/  SHF.R.U32.HI R21, RZ, 0x5, R20 ;  /* 0x00000005ff157819 */ /* 0x000fe40000011614 */
[----:B--2---:R-:W-:Y:S02]  /*22f0*/  LOP3.LUT R20, R23, 0x3, RZ, 0xc0, !PT ;  /* 0x0000000317147812 */ /* 0x004fe400078ec0ff */
[----:B------:R-:W-:Y:S02]  /*2300*/  LEA R45, R22, R39, 0x18 ;  /* 0x00000027162d7211 */ /* 0x000fe400078ec0ff */
[----:B------:R-:W-:Y:S02]  /*2310*/  SHF.R.U32.HI R23, RZ, 0x2, R23 ;  /* 0x00000002ff177819 */ /* 0x000fe40000011617 */
[----:B------:R-:W-:Y:S01]  /*2320*/  LOP3.LUT R39, R21, 0x1, RZ, 0xc0, !PT ;  /* 0x0000000115277812 */ /* 0x000fe200078ec0ff */
[----:B------:R-:W-:Y:S01]  /*2330*/  IMAD.MOV.U32 R21, RZ, RZ, RZ ;  /* 0x000000ffff157224 */ /* 0x000fe200078e00ff */
[----:B------:R-:W-:-:S02]  /*2340*/  MOV R36, R37 ;  /* 0x0000002500247202 */ /* 0x000fc40000000f00 */
[-C--:B---3--:R-:W-:Y:S01]  /*2350*/  MOV R37, R38.reuse ;  /* 0x0000002600257202 */ /* 0x088fe20000000f00 */
[----:B------:R-:W-:Y:S01]  /*2360*/  IMAD.WIDE.U32 R20, R23, 0xc, R20 ;  /* 0x0000000c17147825 */ /* 0x000fe200078e0014 */
[----:B------:R-:W-:Y:S02]  /*2370*/  MOV R22, R45 ;  /* 0x0000002d00167202 */ /* 0x000fe40000000f00 */
[----:B------:R-:W-:Y:S01]  /*2380*/  MOV R23, R38 ;  /* 0x0000002600177202 */ /* 0x000fe20000000f00 */
[----:B------:R-:W-:-:S04]  /*2390*/  IMAD.WIDE.U32 R36, R47, 0x2, R36 ;  /* 0x000000022f247825 */ /* 0x000fc800078e0024 */
[----:B------:R-:W-:Y:S01]  /*23a0*/  IMAD R39, R39, 0x180, RZ ;  /* 0x0000018027277824 */ /* 0x000fe200078e02ff */
[----:B------:R-:W-:-:S03]  /*23b0*/  LEA R48, P0, R20, R36, 0x2 ;  /* 0x0000002414307211 */ /* 0x000fc600078010ff */
[----:B------:R-:W-:Y:S01]  /*23c0*/  IMAD.WIDE.U32 R22, R39, 0x2, R22 ;  /* 0x0000000227167825 */ /* 0x000fe200078e0016 */
[C---:B------:R-:W-:Y:S02]  /*23d0*/  LEA.HI.X R49, R20.reuse, R37, R21, 0x2, P0 ;  /* 0x0000002514317211 */ /* 0x040fe400000f1415 */
[----:B------:R-:W-:-:S03]  /*23e0*/  LEA R46, P0, R20, R22, 0x2 ;  /* 0x00000016142e7211 */ /* 0x000fc600078010ff */
[----:B------:R-:W2:Y:S01]  /*23f0*/  LD.E R22, desc[UR12][R48.64+0x10] ;  /* 0x0000100c30167980 */ /* 0x000ea2000c101900 */
[----:B------:R-:W-:-:S03]  /*2400*/  LEA.HI.X R47, R20, R23, R21, 0x2, P0 ;  /* 0x00000017142f7211 */ /* 0x000fc600000f1415 */
[----:B------:R-:W2:Y:S04]  /*2410*/  LD.E R20, desc[UR12][R48.64] ;  /* 0x0000000c30147980 */ /* 0x000ea8000c101900 */
[----:B------:R-:W2:Y:S04]  /*2420*/  LD.E R21, desc[UR12][R48.64+0x180] ;  /* 0x0001800c30157980 */ /* 0x000ea8000c101900 */
[----:B------:R-:W2:Y:S04]  /*2430*/  LD.E R23, desc[UR12][R48.64+0x190] ;  /* 0x0001900c30177980 */ /* 0x000ea8000c101900 */
[----:B------:R-:W2:Y:S04]  /*2440*/  LD.E R36, desc[UR12][R46.64] ;  /* 0x0000000c2e247980 */ /* 0x000ea8000c101900 */
[----:B------:R-:W2:Y:S04]  /*2450*/  LD.E R37, desc[UR12][R46.64+0x10] ;  /* 0x0000100c2e257980 */ /* 0x000ea8000c101900 */
[----:B------:R-:W3:Y:S04]  /*2460*/  LD.E R38, desc[UR12][R46.64+0x180] ;  /* 0x0001800c2e267980 */ /* 0x000ee8000c101900 */
[----:B------:R-:W3:Y:S01]  /*2470*/  LD.E R39, desc[UR12][R46.64+0x190] ;  /* 0x0001900c2e277980 */ /* 0x000ee2000c101900 */
[----:B------:R-:W-:Y:S05]  /*2480*/  WARPSYNC.ALL ;  /* 0x0000000000007948 */ /* 0x000fea0003800000 */
[C---:B--2---:R-:W-:Y:S08]  /*2490*/  HMMA.16816.F32.BF16 R12, R20.reuse, R36, R12 ;  /* 0x00000024140c723c */ /* 0x044ff0000004180c */
[----:B---3--:R-:W-:-:S15]  /*24a0*/  HMMA.16816.F32.BF16 R16, R20, R38, R16 ;  /* 0x000000261410723c */ /* 0x008fde0000041810 */
[----:B------:R-:W-:-:S05]  /*24b0*/  NOP ;  /* 0x0000000000007918 */ /* 0x000fca0000000000 */
.L_x_23:
[----:B------:R-:W-:Y:S05]  /*24c0*/  WARPSYNC.ALL ;  /* 0x0000000000007948 */ /* 0x000fea0003800000 */
[----:B------:R-:W-:Y:S01]  /*24d0*/  BAR.SYNC.DEFER_BLOCKING 0x0 ;  /* 0x0000000000007b1d */ /* 0x000fe20000010000 */
[----:B------:R-:W-:-:S04]  /*24e0*/  UIADD3 UR6, UPT, UPT, UR6, 0x10, URZ ;  /* 0x0000001006067890 */ /* 0x000fc8000fffe0ff */
[----:B------:R-:W-:-:S09]  /*24f0*/  UISETP.GE.AND UP0, UPT, UR6, UR18, UPT ;  /* 0x000000120600728c */ /* 0x000fd2000bf06270 */
[----:B------:R-:W-:Y:S05]  /*2500*/  BRA.U !UP0, `(.L_x_24) ;  /* 0xffffffe908907547 */ /* 0x000fea000b83ffff */
.L_x_0:
[----:B------:R-:W-:-:S13]  /*2510*/  ISETP.GT.U32.AND P0, PT, R2, 0x7f, PT ;  /* 0x0000007f0200780c */ /* 0x000fda0003f04070 */
[----:B------:R-:W-:Y:S05]  /*2520*/  @P0 BRA `(.L_x_25) ;  /* 0x0000000000540947 */ /* 0x000fea0003800000 */
[----:B------:R-:W0:Y:S01]  /*2530*/  S2R R5, SR_TID.X ;  /* 0x0000000000057919 */ /* 0x000e220000002100 */
[----:B------:R-:W1:Y:S01]  /*2540*/  S2UR UR7, SR_CgaCtaId ;  /* 0x00000000000779c3 */ /* 0x000e620000008800 */
[----:B------:R-:W-:Y:S01]  /*2550*/  SHF.L.U32 R3, R2, 0x5, RZ ;  /* 0x0000000502037819 */ /* 0x000fe200000006ff */
[----:B------:R-:W-:Y:S01]  /*2560*/  UMOV UR6, 0x400 ;  /* 0x0000040000067882 */ /* 0x000fe20000000000 */
[----:B------:R-:W2:Y:S01]  /*2570*/  S2R R4, SR_LANEID ;  /* 0x0000000000047919 */ /* 0x000ea20000000000 */
[----:B------:R-:W-:Y:S01]  /*2580*/  UIADD3 UR6, UPT, UPT, UR6, 0xc00, URZ ;  /* 0x00000c0006067890 */ /* 0x000fe2000fffe0ff */
[----:B------:R-:W-:-:S03]  /*2590*/  LOP3.LUT R3, R3, 0x7800, RZ, 0xc0, !PT ;  /* 0x0000780003037812 */ /* 0x000fc600078ec0ff */
[----:B-1----:R-:W-:Y:S01]  /*25a0*/  ULEA UR6, UR7, UR6, 0x18 ;  /* 0x0000000607067291 */ /* 0x002fe2000f8ec0ff */
[----:B0-----:R-:W-:-:S04]  /*25b0*/  SHF.R.U32.HI R5, RZ, 0x5, R5 ;  /* 0x00000005ff057819 */ /* 0x001fc80000011605 */
[----:B------:R-:W-:Y:S02]  /*25c0*/  LOP3.LUT R6, R5, 0x1, RZ, 0xc0, !PT ;  /* 0x0000000105067812 */ /* 0x000fe400078ec0ff */
[----:B--2---:R-:W-:Y:S02]  /*25d0*/  SHF.R.U32.HI R5, RZ, 0x2, R4 ;  /* 0x00000002ff057819 */ /* 0x004fe40000011604 */
[----:B------:R-:W-:Y:S01]  /*25e0*/  LOP3.LUT R4, R4, 0x3, RZ, 0xc0, !PT ;  /* 0x0000000304047812 */ /* 0x000fe200078ec0ff */
[----:B------:R-:W-:-:S04]  /*25f0*/  IMAD R3, R6, 0x40, R3 ;  /* 0x0000004006037824 */ /* 0x000fc800078e0203 */
[----:B------:R-:W-:Y:S02]  /*2600*/  IMAD R4, R5, 0x10, R4 ;  /* 0x0000001005047824 */ /* 0x000fe400078e0204 */
[----:B------:R-:W-:Y:S01]  /*2610*/  VIADD R3, R3, UR6 ;  /* 0x0000000603037c36 */ /* 0x000fe20008000000 */
[----:B------:R-:W-:Y:S05]  /*2620*/  WARPSYNC.ALL ;  /* 0x0000000000007948 */ /* 0x000fea0003800000 */
[----:B------:R-:W-:-:S05]  /*2630*/  LEA R3, R4, R3, 0x3 ;  /* 0x0000000304037211 */ /* 0x000fca00078e18ff */
[----:B------:R0:W-:Y:S04]  /*2640*/  STS.64 [R3], R12 ;  /* 0x0000000c03007388 */ /* 0x0001e80000000a00 */
[----:B------:R0:W-:Y:S04]  /*2650*/  STS.64 [R3+0x400], R14 ;  /* 0x0004000e03007388 */ /* 0x0001e80000000a00 */
[----:B------:R0:W-:Y:S04]  /*2660*/  STS.64 [R3+0x20], R16 ;  /* 0x0000201003007388 */ /* 0x0001e80000000a00 */
[----:B------:R0:W-:Y:S02]  /*2670*/  STS.64 [R3+0x420], R18 ;  /* 0x0004201203007388 */ /* 0x0001e40000000a00 */
.L_x_25:
[----:B------:R-:W-:Y:S05]  /*2680*/  WARPSYNC.ALL ;  /* 0x0000000000007948 */ /* 0x000fea0003800000 */
[----:B0-----:R-:W0:Y:S01]  /*2690*/  LDC R3, c[0x0][0x360] ;  /* 0x0000d800ff037b82 */ /* 0x001e220000000800 */
[----:B------:R-:W1:Y:S01]  /*26a0*/  LDCU UR6, c[0x0][0x3e0] ;  /* 0x00007c00ff0677ac */ /* 0x000e620008000800 */
[----:B------:R-:W-:Y:S01]  /*26b0*/  BSSY.RECONVERGENT B0, `(.L_x_26) ;  /* 0x0000047000007945 */ /* 0x000fe20003800200 */
[----:B------:R-:W0:Y:S01]  /*26c0*/  LDCU UR16, c[0x0][0x3bc] ;  /* 0x00007780ff1077ac */ /* 0x000e220008000800 */
[----:B------:R-:W0:Y:S01]  /*26d0*/  LDCU UR8, c[0x0][0x3e8] ;  /* 0x00007d00ff0877ac */ /* 0x000e220008000800 */
[----:B------:R-:W0:Y:S01]  /*26e0*/  LDCU UR9, c[0x0][0x3e4] ;  /* 0x00007c80ff0977ac */ /* 0x000e220008000800 */
[----:B------:R-:W0:Y:S01]  /*26f0*/  LDCU UR15, c[0x0][0x3c8] ;  /* 0x00007900ff0f77ac */ /* 0x000e220008000800 */
[----:B-1----:R-:W-:Y:S01]  /*2700*/  IMAD R0, R0, UR6, RZ ;  /* 0x0000000600007c24 */ /* 0x002fe2000f8e02ff */
[----:B0-----:R-:W0:Y:S01]  /*2710*/  I2F.U32.RP R9, R3 ;  /* 0x0000000300097306 */ /* 0x001e220000209000 */
[----:B------:R-:W-:Y:S01]  /*2720*/  IMAD.IADD R6, R2, 0x1, R3 ;  /* 0x0000000102067824 */ /* 0x000fe200078e0203 */
[----:B------:R-:W-:Y:S01]  /*2730*/  BAR.SYNC.DEFER_BLOCKING 0x0 ;  /* 0x0000000000007b1d */ /* 0x000fe20000010000 */
[----:B------:R-:W-:-:S03]  /*2740*/  ISETP.NE.U32.AND P2, PT, R3, RZ, PT ;  /* 0x000000ff0300720c */ /* 0x000fc60003f45070 */
[C---:B------:R-:W-:Y:S02]  /*2750*/  ISETP.GE.U32.AND P0, PT, R6.reuse, 0x400, PT ;  /* 0x000004000600780c */ /* 0x040fe40003f06070 */
[----:B------:R-:W-:Y:S01]  /*2760*/  VIMNMX.U32 R7, PT, PT, R6, 0x400, !PT ;  /* 0x0000040006077848 */ /* 0x000fe20007fe0000 */
[----:B0-----:R-:W0:Y:S02]  /*2770*/  MUFU.RCP R9, R9 ;  /* 0x0000000900097308 */ /* 0x001e240000001000 */
[----:B0-----:R-:W-:-:S06]  /*2780*/  VIADD R4, R9, 0xffffffe ;  /* 0x0ffffffe09047836 */ /* 0x001fcc0000000000 */
[----:B------:R0:W1:Y:S02]  /*2790*/  F2I.FTZ.U32.TRUNC.NTZ R5, R4 ;  /* 0x0000000400057305 */ /* 0x000064000021f000 */
[----:B0-----:R-:W-:Y:S01]  /*27a0*/  MOV R4, RZ ;  /* 0x000000ff00047202 */ /* 0x001fe20000000f00 */
[----:B-1----:R-:W-:-:S04]  /*27b0*/  IMAD.MOV R8, RZ, RZ, -R5 ;  /* 0x000000ffff087224 */ /* 0x002fc800078e0a05 */
[----:B------:R-:W-:Y:S01]  /*27c0*/  IMAD R11, R8, R3, RZ ;  /* 0x00000003080b7224 */ /* 0x000fe200078e02ff */
[----:B------:R-:W-:-:S03]  /*27d0*/  SEL R8, RZ, 0x1, P0 ;  /* 0x00000001ff087807 */ /* 0x000fc60000000000 */
[----:B------:R-:W-:Y:S01]  /*27e0*/  IMAD.HI.U32 R5, R5, R11, R4 ;  /* 0x0000000b05057227 */ /* 0x000fe200078e0004 */
[----:B------:R-:W-:-:S05]  /*27f0*/  IADD3 R6, PT, PT, R7, -R6, -R8 ;  /* 0x8000000607067210 */ /* 0x000fca0007ffe808 */
[----:B------:R-:W-:-:S04]  /*2800*/  IMAD.HI.U32 R5, R5, R6, RZ ;  /* 0x0000000605057227 */ /* 0x000fc800078e00ff */
[----:B------:R-:W-:-:S04]  /*2810*/  IMAD.MOV R4, RZ, RZ, -R5 ;  /* 0x000000ffff047224 */ /* 0x000fc800078e0a05 */
[----:B------:R-:W-:-:S05]  /*2820*/  IMAD R6, R3, R4, R6 ;  /* 0x0000000403067224 */ /* 0x000fca00078e0206 */
[----:B------:R-:W-:-:S13]  /*2830*/  ISETP.GE.U32.AND P0, PT, R6, R3, PT ;  /* 0x000000030600720c */ /* 0x000fda0003f06070 */
[----:B------:R-:W-:Y:S02]  /*2840*/  @P0 IMAD.IADD R6, R6, 0x1, -R3 ;  /* 0x0000000106060824 */ /* 0x000fe400078e0a03 */
[----:B------:R-:W-:-:S03]  /*2850*/  @P0 VIADD R5, R5, 0x1 ;  /* 0x0000000105050836 */ /* 0x000fc60000000000 */
[----:B------:R-:W-:-:S13]  /*2860*/  ISETP.GE.U32.AND P1, PT, R6, R3, PT ;  /* 0x000000030600720c */ /* 0x000fda0003f26070 */
[----:B------:R-:W-:Y:S02]  /*2870*/  @P1 IADD3 R5, PT, PT, R5, 0x1, RZ ;  /* 0x0000000105051810 */ /* 0x000fe40007ffe0ff */
[----:B------:R-:W-:-:S05]  /*2880*/  @!P2 LOP3.LUT R5, RZ, R3, RZ, 0x33, !PT ;  /* 0x00000003ff05a212 */ /* 0x000fca00078e33ff */
[----:B------:R-:W-:-:S05]  /*2890*/  IMAD.IADD R13, R8, 0x1, R5 ;  /* 0x00000001080d7824 */ /* 0x000fca00078e0205 */
[----:B------:R-:W-:-:S04]  /*28a0*/  LOP3.LUT R4, R13, 0x3, RZ, 0xc0, !PT ;  /* 0x000000030d047812 */ /* 0x000fc800078ec0ff */
[----:B------:R-:W-:-:S13]  /*28b0*/  ISETP.NE.AND P0, PT, R4, 0x3, PT ;  /* 0x000000030400780c */ /* 0x000fda0003f05270 */
[----:B------:R-:W-:Y:S05]  /*28c0*/  @!P0 BRA `(.L_x_27) ;  /* 0x0000000000948947 */ /* 0x000fea0003800000 */
[----:B------:R-:W0:Y:S01]  /*28d0*/  LDC.64 R6, c[0x0][0x390] ;  /* 0x0000e400ff067b82 */ /* 0x000e220000000a00 */
[----:B------:R-:W-:-:S05]  /*28e0*/  VIADD R4, R13, 0x1 ;  /* 0x000000010d047836 */ /* 0x000fca0000000000 */
[----:B------:R-:W-:Y:S02]  /*28f0*/  LOP3.LUT R4, R4, 0x3, RZ, 0xc0, !PT ;  /* 0x0000000304047812 */ /* 0x000fe400078ec0ff */
[----:B------:R-:W1:Y:S03]  /*2900*/  LDC.64 R8, c[0x0][0x398] ;  /* 0x0000e600ff087b82 */ /* 0x000e660000000a00 */
[----:B------:R-:W-:-:S07]  /*2910*/  IMAD.MOV R10, RZ, RZ, -R4 ;  /* 0x000000ffff0a7224 */ /* 0x000fce00078e0a04 */
.L_x_31:
[----:B------:R-:W-:Y:S01]  /*2920*/  LOP3.LUT R11, R2, 0x1f, RZ, 0xc0, !PT ;  /* 0x0000001f020b7812 */ /* 0x000fe200078ec0ff */
[----:B------:R-:W-:Y:S01]  /*2930*/  VIADD R10, R10, 0x1 ;  /* 0x000000010a0a7836 */ /* 0x000fe20000000000 */
[----:B0-----:R-:W-:Y:S01]  /*2940*/  LEA.HI R5, R2, UR11, RZ, 0x1b ;  /* 0x0000000b02057c11 */ /* 0x001fe2000f8fd8ff */
[----:B------:R-:W-:Y:S01]  /*2950*/  BSSY.RECONVERGENT B1, `(.L_x_28) ;  /* 0x000001a000017945 */ /* 0x000fe20003800200 */
[----:B------:R-:W-:Y:S02]  /*2960*/  IADD3 R15, PT, PT, R11, UR4, RZ ;  /* 0x000000040b0f7c10 */ /* 0x000fe4000fffe0ff */
[----:B------:R-:W-:Y:S02]  /*2970*/  ISETP.NE.AND P1, PT, R10, RZ, PT ;  /* 0x000000ff0a00720c */ /* 0x000fe40003f25270 */
[----:B------:R-:W-:-:S04]  /*2980*/  ISETP.GE.AND P0, PT, R15, UR16, PT ;  /* 0x000000100f007c0c */ /* 0x000fc8000bf06270 */
[----:B------:R-:W-:-:S13]  /*2990*/  ISETP.GE.OR P0, PT, R5, UR10, P0 ;  /* 0x0000000a05007c0c */ /* 0x000fda0008706670 */
[----:B------:R-:W-:Y:S05]  /*29a0*/  @P0 BRA `(.L_x_29) ;  /* 0x0000000000500947 */ /* 0x000fea0003800000 */
[----:B------:R-:W-:-:S04]  /*29b0*/  VIADD R5, R5, UR14 ;  /* 0x0000000e05057c36 */ /* 0x000fc80008000000 */
[----:B-1----:R-:W-:-:S06]  /*29c0*/  IMAD.WIDE R4, R5, 0x4, R8 ;  /* 0x0000000405047825 */ /* 0x002fcc00078e0208 */
[----:B------:R-:W2:Y:S01]  /*29d0*/  LDG.E.CONSTANT R4, desc[UR12][R4.64] ;  /* 0x0000000c04047981 */ /* 0x000ea2000c1e9900 */
[----:B------:R-:W1:Y:S01]  /*29e0*/  S2UR UR7, SR_CgaCtaId ;  /* 0x00000000000779c3 */ /* 0x000e620000008800 */
[----:B------:R-:W-:Y:S01]  /*29f0*/  UMOV UR6, 0x400 ;  /* 0x0000040000067882 */ /* 0x000fe20000000000 */
[----:B------:R-:W-:Y:S01]  /*2a00*/  LOP3.LUT R11, R11, 0x3e0, R2, 0xf8, !PT ;  /* 0x000003e00b0b7812 */ /* 0x000fe200078ef802 */
[----:B------:R-:W-:Y:S02]  /*2a10*/  UIADD3 UR6, UPT, UPT, UR6, 0xc00, URZ ;  /* 0x00000c0006067890 */ /* 0x000fe4000fffe0ff */
[----:B------:R-:W-:Y:S02]  /*2a20*/  UISETP.NE.AND UP0, UPT, UR5, 0x1, UPT ;  /* 0x000000010500788c */ /* 0x000fe4000bf05270 */
[----:B-1----:R-:W-:-:S06]  /*2a30*/  ULEA UR6, UR7, UR6, 0x18 ;  /* 0x0000000607067291 */ /* 0x002fcc000f8ec0ff */
[----:B------:R-:W-:Y:S01]  /*2a40*/  LEA R12, R11, UR6, 0x2 ;  /* 0x000000060b0c7c11 */ /* 0x000fe2000f8e10ff */
[----:B------:R-:W-:-:S05]  /*2a50*/  IMAD R11, R15, UR8, R0 ;  /* 0x000000080f0b7c24 */ /* 0x000fca000f8e0200 */
[----:B------:R-:W1:Y:S02]  /*2a60*/  LDS R12, [R12] ;  /* 0x000000000c0c7984 */ /* 0x000e640000000800 */
[----:B-1----:R-:W-:Y:S01]  /*2a70*/  FMUL R15, R12, UR15 ;  /* 0x0000000f0c0f7c20 */ /* 0x002fe20008400000 */
[----:B--2---:R-:W-:Y:S01]  /*2a80*/  IMAD R11, R4, UR9, R11 ;  /* 0x00000009040b7c24 */ /* 0x004fe2000f8e020b */
[----:B------:R-:W-:Y:S06]  /*2a90*/  BRA.U !UP0, `(.L_x_30) ;  /* 0x00000001080c7547 */ /* 0x000fec000b800000 */
[----:B0-----:R-:W-:-:S05]  /*2aa0*/  IMAD.WIDE R4, R11, 0x4, R6 ;  /* 0x000000040b047825 */ /* 0x001fca00078e0206 */
[----:B------:R0:W-:Y:S01]  /*2ab0*/  REDG.E.ADD.F32.FTZ.RN.STRONG.GPU desc[UR12][R4.64], R15 ;  /* 0x0000000f040079a6 */ /* 0x0001e2000c12f30c */
[----:B------:R-:W-:Y:S05]  /*2ac0*/  BRA `(.L_x_29) ;  /* 0x0000000000087947 */ /* 0x000fea0003800000 */
.L_x_30:
[----:B0-----:R-:W-:-:S05]  /*2ad0*/  IMAD.WIDE R4, R11, 0x4, R6 ;  /* 0x000000040b047825 */ /* 0x001fca00078e0206 */
[----:B------:R0:W-:Y:S02]  /*2ae0*/  STG.E desc[UR12][R4.64], R15 ;  /* 0x0000000f04007986 */ /* 0x0001e4000c10190c */
.L_x_29:
[----:B------:R-:W-:Y:S05]  /*2af0*/  BSYNC.RECONVERGENT B1 ;  /* 0x0000000000017941 */ /* 0x000fea0003800200 */
.L_x_28:
[----:B------:R-:W-:Y:S01]  /*2b00*/  IMAD.IADD R2, R3, 0x1, R2 ;  /* 0x0000000103027824 */ /* 0x000fe200078e0202 */
[----:B------:R-:W-:Y:S06]  /*2b10*/  @P1 BRA `(.L_x_31) ;  /* 0xfffffffc00801947 */ /* 0x000fec000383ffff */
.L_x_27:
[----:B------:R-:W-:Y:S05]  /*2b20*/  BSYNC.RECONVERGENT B0 ;  /* 0x0000000000007941 */ /* 0x000fea0003800200 */
.L_x_26:
[----:B------:R-:W-:-:S13]  /*2b30*/  ISETP.GE.U32.AND P0, PT, R13, 0x3, PT ;  /* 0x000000030d00780c */ /* 0x000fda0003f06070 */
[----:B------:R-:W-:Y:S05]  /*2b40*/  @!P0 EXIT ;  /* 0x000000000000894d */ /* 0x000fea0003800000 */
[----:B-1----:R-:W1:Y:S01]  /*2b50*/  LDC R8, c[0x0][0x3bc] ;  /* 0x0000ef00ff087b82 */ /* 0x002e620000000800 */
[C---:B------:R-:W-:Y:S01]  /*2b60*/  LEA R10, R3.reuse, R2, 0x1 ;  /* 0x00000002030a7211 */ /* 0x040fe200078e08ff */
[----:B------:R-:W-:Y:S01]  /*2b70*/  IMAD R12, R3, 0x3, R2 ;  /* 0x00000003030c7824 */ /* 0x000fe200078e0202 */
[----:B------:R-:W1:Y:S01]  /*2b80*/  LDCU UR8, c[0x0][0x3e8] ;  /* 0x00007d00ff0877ac */ /* 0x000e620008000800 */
[----:B------:R-:W-:Y:S01]  /*2b90*/  IMAD.IADD R14, R2, 0x1, R3 ;  /* 0x00000001020e7824 */ /* 0x000fe200078e0203 */
[----:B------:R-:W1:Y:S03]  /*2ba0*/  LDCU UR9, c[0x0][0x3e4] ;  /* 0x00007c80ff0977ac */ /* 0x000e660008000800 */
[----:B0-----:R-:W0:Y:S01]  /*2bb0*/  LDC.64 R4, c[0x0][0x390] ;  /* 0x0000e400ff047b82 */ /* 0x001e220000000a00 */
[----:B------:R-:W0:Y:S07]  /*2bc0*/  LDCU UR15, c[0x0][0x3c8] ;  /* 0x00007900ff0f77ac */ /* 0x000e2e0008000800 */
[----:B------:R-:W0:Y:S02]  /*2bd0*/  LDC.64 R6, c[0x0][0x398] ;  /* 0x0000e600ff067b82 */ /* 0x000e240000000a00 */
.L_x_43:
[C---:B01----:R-:W-:Y:S01]  /*2be0*/  LOP3.LUT R11, R2.reuse, 0x1f, RZ, 0xc0, !PT ;  /* 0x0000001f020b7812 */ /* 0x043fe200078ec0ff */
[----:B------:R-:W-:Y:S01]  /*2bf0*/  BSSY.RECONVERGENT B0, `(.L_x_32) ;  /* 0x0000022000007945 */ /* 0x000fe20003800200 */
[----:B------:R-:W-:Y:S02]  /*2c00*/  LEA.HI R17, R2, UR11, RZ, 0x1b ;  /* 0x0000000b02117c11 */ /* 0x000fe4000f8fd8ff */
[C---:B------:R-:W-:Y:S01]  /*2c10*/  LOP3.LUT R15, R14.reuse, 0x1f, RZ, 0xc0, !PT ;  /* 0x0000001f0e0f7812 */ /* 0x040fe200078ec0ff */
[----:B------:R-:W-:Y:S01]  /*2c20*/  VIADD R13, R11, UR4 ;  /* 0x000000040b0d7c36 */ /* 0x000fe20008000000 */
[----:B------:R-:W-:-:S03]  /*2c30*/  LEA.HI R19, R14, UR11, RZ, 0x1b ;  /* 0x0000000b0e137c11 */ /* 0x000fc6000f8fd8ff */
[----:B---3--:R-:W-:Y:S01]  /*2c40*/  VIADD R21, R15, UR4 ;  /* 0x000000040f157c36 */ /* 0x008fe20008000000 */
[----:B-1----:R-:W-:-:S04]  /*2c50*/  ISETP.GE.AND P0, PT, R13, R8, PT ;  /* 0x000000080d00720c */ /* 0x002fc80003f06270 */
[----:B------:R-:W-:Y:S02]  /*2c60*/  ISETP.GE.OR P0, PT, R17, UR10, P0 ;  /* 0x0000000a11007c0c */ /* 0x000fe40008706670 */
[----:B------:R-:W-:-:S04]  /*2c70*/  ISETP.GE.AND P1, PT, R21, R8, PT ;  /* 0x000000081500720c */ /* 0x000fc80003f26270 */
[----:B------:R-:W-:-:S07]  /*2c80*/  ISETP.GE.OR P1, PT, R19, UR10, P1 ;  /* 0x0000000a13007c0c */ /* 0x000fce0008f26670 */
[----:B------:R-:W-:Y:S06]  /*2c90*/  @P0 BRA `(.L_x_33) ;  /* 0x00000000005c0947 */ /* 0x000fec0003800000 */
[----:B------:R-:W-:-:S05]  /*2ca0*/  IADD3 R17, PT, PT, R17, UR14, RZ ;  /* 0x0000000e11117c10 */ /* 0x000fca000fffe0ff */
[----:B0-----:R-:W-:-:S05]  /*2cb0*/  IMAD.WIDE R16, R17, 0x4, R6 ;  /* 0x0000000411107825 */ /* 0x001fca00078e0206 */
[----:B------:R0:W3:Y:S01]  /*2cc0*/  LDG.E.CONSTANT R9, desc[UR12][R16.64] ;  /* 0x0000000c10097981 */ /* 0x0000e2000c1e9900 */
[----:B------:R-:W1:Y:S01]  /*2cd0*/  S2UR UR7, SR_CgaCtaId ;  /* 0x00000000000779c3 */ /* 0x000e620000008800 */
[----:B------:R-:W-:Y:S01]  /*2ce0*/  UMOV UR6, 0x400 ;  /* 0x0000040000067882 */ /* 0x000fe20000000000 */
[----:B------:R-:W-:Y:S01]  /*2cf0*/  LOP3.LUT R11, R11, 0x3e0, R2, 0xf8, !PT ;  /* 0x000003e00b0b7812 */ /* 0x000fe200078ef802 */
[----:B------:R-:W-:Y:S01]  /*2d00*/  UIADD3 UR6, UPT, UPT, UR6, 0xc00, URZ ;  /* 0x00000c0006067890 */ /* 0x000fe2000fffe0ff */
[----:B------:R-:W-:Y:S01]  /*2d10*/  IMAD R18, R13, UR8, R0 ;  /* 0x000000080d127c24 */ /* 0x000fe2000f8e0200 */
[----:B------:R-:W-:-:S06]  /*2d20*/  UISETP.NE.AND UP0, UPT, UR5, 0x1, UPT ;  /* 0x000000010500788c */ /* 0x000fcc000bf05270 */
[----:B------:R-:W-:Y:S01]  /*2d30*/  PLOP3.LUT P0, PT, PT, PT, UP0, 0x80, 0x8 ;  /* 0x000000000008781c */ /* 0x000fe20003f0f008 */
[----:B-1----:R-:W-:-:S06]  /*2d40*/  ULEA UR6, UR7, UR6, 0x18 ;  /* 0x0000000607067291 */ /* 0x002fcc000f8ec0ff */
[----:B------:R-:W-:-:S05]  /*2d50*/  LEA R11, R11, UR6, 0x2 ;  /* 0x000000060b0b7c11 */ /* 0x000fca000f8e10ff */
[----:B------:R-:W0:Y:S01]  /*2d60*/  @!UP0 LDCU.64 UR6, c[0x0][0x390] ;  /* 0x00007200ff0687ac */ /* 0x000e220008000a00 */
[----:B------:R-:W1:Y:S01]  /*2d70*/  LDS R11, [R11] ;  /* 0x000000000b0b7984 */ /* 0x000e620000000800 */
[----:B0-----:R-:W-:Y:S02]  /*2d80*/  IMAD.U32 R16, RZ, RZ, UR6 ;  /* 0x00000006ff107e24 */ /* 0x001fe4000f8e00ff */
[----:B------:R-:W-:Y:S02]  /*2d90*/  IMAD.U32 R17, RZ, RZ, UR7 ;  /* 0x00000007ff117e24 */ /* 0x000fe4000f8e00ff */
[----:B-1----:R-:W-:Y:S01]  /*2da0*/  FMUL R13, R11, UR15 ;  /* 0x0000000f0b0d7c20 */ /* 0x002fe20008400000 */
[----:B---3--:R-:W-:-:S04]  /*2db0*/  IMAD R9, R9, UR9, R18 ;  /* 0x0000000909097c24 */ /* 0x008fc8000f8e0212 */
[----:B------:R-:W-:-:S05]  /*2dc0*/  @!P0 IMAD.WIDE R16, R9, 0x4, R16 ;  /* 0x0000000409108825 */ /* 0x000fca00078e0210 */
[----:B------:R1:W-:Y:S01]  /*2dd0*/  @!P0 STG.E desc[UR12][R16.64], R13 ;  /* 0x0000000d10008986 */ /* 0x0003e2000c10190c */
[----:B------:R-:W-:Y:S05]  /*2de0*/  BRA.U !UP0, `(.L_x_33) ;  /* 0x0000000108087547 */ /* 0x000fea000b800000 */
[----:B-1----:R-:W-:-:S05]  /*2df0*/  IMAD.WIDE R16, R9, 0x4, R4 ;  /* 0x0000000409107825 */ /* 0x002fca00078e0204 */
[----:B------:R3:W-:Y:S02]  /*2e00*/  REDG.E.ADD.F32.FTZ.RN.STRONG.GPU desc[UR12][R16.64], R13 ;  /* 0x0000000d100079a6 */ /* 0x0007e4000c12f30c */
.L_x_33:
[----:B0-----:R-:W-:Y:S05]  /*2e10*/  BSYNC.RECONVERGENT B0 ;  /* 0x0000000000007941 */ /* 0x001fea0003800200 */
.L_x_32:
[----:B------:R-:W-:Y:S04]  /*2e20*/  BSSY.RECONVERGENT B0, `(.L_x_34) ;  /* 0x0000016000007945 */ /* 0x000fe80003800200 */
[----:B------:R-:W-:Y:S05]  /*2e30*/  @P1 BRA `(.L_x_35) ;  /* 0x0000000000501947 */ /* 0x000fea0003800000 */
[----:B-1-3--:R-:W-:-:S04]  /*2e40*/  VIADD R17, R19, UR14 ;  /* 0x0000000e13117c36 */ /* 0x00afc80008000000 */
[----:B------:R-:W-:-:S06]  /*2e50*/  IMAD.WIDE R16, R17, 0x4, R6 ;  /* 0x0000000411107825 */ /* 0x000fcc00078e0206 */
[----:B------:R-:W3:Y:S01]  /*2e60*/  LDG.E.CONSTANT R16, desc[UR12][R16.64] ;  /* 0x0000000c10107981 */ /* 0x000ee2000c1e9900 */
[----:B------:R-:W0:Y:S01]  /*2e70*/  S2UR UR7, SR_CgaCtaId ;  /* 0x00000000000779c3 */ /* 0x000e220000008800 */
[----:B------:R-:W-:Y:S01]  /*2e80*/  UMOV UR6, 0x400 ;  /* 0x0000040000067882 */ /* 0x000fe20000000000 */
[----:B------:R-:W-:Y:S01]  /*2e90*/  LOP3.LUT R9, R15, 0x3e0, R14, 0xf8, !PT ;  /* 0x000003e00f097812 */ /* 0x000fe200078ef80e */
[----:B------:R-:W-:Y:S02]  /*2ea0*/  UIADD3 UR6, UPT, UPT, UR6, 0xc00, URZ ;  /* 0x00000c0006067890 */ /* 0x000fe4000fffe0ff */
[----:B------:R-:W-:Y:S02]  /*2eb0*/  UISETP.NE.AND UP0, UPT, UR5, 0x1, UPT ;  /* 0x000000010500788c */ /* 0x000fe4000bf05270 */
[----:B0-----:R-:W-:-:S06]  /*2ec0*/  ULEA UR6, UR7, UR6, 0x18 ;  /* 0x0000000607067291 */ /* 0x001fcc000f8ec0ff */
[----:B------:R-:W-:Y:S01]  /*2ed0*/  LEA R11, R9, UR6, 0x2 ;  /* 0x00000006090b7c11 */ /* 0x000fe2000f8e10ff */
[----:B------:R-:W-:-:S05]  /*2ee0*/  IMAD R9, R21, UR8, R0 ;  /* 0x0000000815097c24 */ /* 0x000fca000f8e0200 */
[----:B------:R-:W0:Y:S02]  /*2ef0*/  LDS R11, [R11] ;  /* 0x000000000b0b7984 */ /* 0x000e240000000800 */
[----:B0-----:R-:W-:Y:S01]  /*2f00*/  FMUL R13, R11, UR15 ;  /* 0x0000000f0b0d7c20 */ /* 0x001fe20008400000 */
[----:B---3--:R-:W-:Y:S01]  /*2f10*/  IMAD R9, R16, UR9, R9 ;  /* 0x0000000910097c24 */ /* 0x008fe2000f8e0209 */
[----:B------:R-:W-:Y:S06]  /*2f20*/  BRA.U !UP0, `(.L_x_36) ;  /* 0x00000001080c7547 */ /* 0x000fec000b800000 */
[----:B------:R-:W-:-:S05]  /*2f30*/  IMAD.WIDE R16, R9, 0x4, R4 ;  /* 0x0000000409107825 */ /* 0x000fca00078e0204 */
[----:B------:R0:W-:Y:S01]  /*2f40*/  REDG.E.ADD.F32.FTZ.RN.STRONG.GPU desc[UR12][R16.64], R13 ;  /* 0x0000000d100079a6 */ /* 0x0001e2000c12f30c */
[----:B------:R-:W-:Y:S05]  /*2f50*/  BRA `(.L_x_35) ;  /* 0x0000000000087947 */ /* 0x000fea0003800000 */
.L_x_36:
[----:B------:R-:W-:-:S05]  /*2f60*/  IMAD.WIDE R16, R9, 0x4, R4 ;  /* 0x0000000409107825 */ /* 0x000fca00078e0204 */
[----:B------:R0:W-:Y:S02]  /*2f70*/  STG.E desc[UR12][R16.64], R13 ;  /* 0x0000000d10007986 */ /* 0x0001e4000c10190c */
.L_x_35:
[----:B------:R-:W-:Y:S05]  /*2f80*/  BSYNC.RECONVERGENT B0 ;  /* 0x0000000000007941 */ /* 0x000fea0003800200 */
.L_x_34:
[C---:B------:R-:W-:Y:S01]  /*2f90*/  LOP3.LUT R9, R10.reuse, 0x1f, RZ, 0xc0, !PT ;  /* 0x0000001f0a097812 */ /* 0x040fe200078ec0ff */
[----:B------:R-:W-:Y:S01]  /*2fa0*/  BSSY.RECONVERGENT B0, `(.L_x_37) ;  /* 0x000001a000007945 */ /* 0x000fe20003800200 */
[----:B01-3--:R-:W-:Y:S02]  /*2fb0*/  LEA.HI R17, R10, UR11, RZ, 0x1b ;  /* 0x0000000b0a117c11 */ /* 0x00bfe4000f8fd8ff */
[----:B------:R-:W-:-:S04]  /*2fc0*/  IADD3 R13, PT, PT, R9, UR4, RZ ;  /* 0x00000004090d7c10 */ /* 0x000fc8000fffe0ff */
[----:B------:R-:W-:-:S04]  /*2fd0*/  ISETP.GE.AND P0, PT, R13, R8, PT ;  /* 0x000000080d00720c */ /* 0x000fc80003f06270 */
[----:B------:R-:W-:-:S13]  /*2fe0*/  ISETP.GE.OR P0, PT, R17, UR10, P0 ;  /* 0x0000000a11007c0c */ /* 0x000fda0008706670 */
[----:B------:R-:W-:Y:S05]  /*2ff0*/  @P0 BRA `(.L_x_38) ;  /* 0x0000000000500947 */ /* 0x000fea0003800000 */
[----:B------:R-:W-:-:S04]  /*3000*/  VIADD R17, R17, UR14 ;  /* 0x0000000e11117c36 */ /* 0x000fc80008000000 */
        /* <DEDUP_REMOVED lines=17> */
.L_x_39:
[----:B------:R-:W-:-:S05]  /*3120*/  IMAD.WIDE R16, R9, 0x4, R4 ;  /* 0x0000000409107825 */ /* 0x000fca00078e0204 */
[----:B------:R1:W-:Y:S02]  /*3130*/  STG.E desc[UR12][R16.64], R13 ;  /* 0x0000000d10007986 */ /* 0x0003e4000c10190c */
.L_x_38:
[----:B------:R-:W-:Y:S05]  /*3140*/  BSYNC.RECONVERGENT B0 ;  /* 0x0000000000007941 */ /* 0x000fea0003800200 */
.L_x_37:
[C---:B------:R-:W-:Y:S01]  /*3150*/  LOP3.LUT R9, R12.reuse, 0x1f, RZ, 0xc0, !PT ;  /* 0x0000001f0c097812 */ /* 0x040fe200078ec0ff */
[----:B------:R-:W-:Y:S01]  /*3160*/  BSSY.RECONVERGENT B0, `(.L_x_40) ;  /* 0x000001b000007945 */ /* 0x000fe20003800200 */
[----:B01----:R-:W-:Y:S02]  /*3170*/  LEA.HI R17, R12, UR11, RZ, 0x1b ;  /* 0x0000000b0c117c11 */ /* 0x003fe4000f8fd8ff */
[----:B------:R-:W-:Y:S01]  /*3180*/  IADD3 R18, PT, PT, R3, R2, R3 ;  /* 0x0000000203127210 */ /* 0x000fe20007ffe003 */
[----:B------:R-:W-:-:S05]  /*3190*/  VIADD R11, R9, UR4 ;  /* 0x00000004090b7c36 */ /* 0x000fca0008000000 */
        /* <DEDUP_REMOVED lines=9> */
[----:B------:R-:W-:Y:S01]  /*3230*/  UIADD3 UR6, UPT, UPT, UR6, 0xc00, URZ ;  /* 0x00000c0006067890 */ /* 0x000fe2000fffe0ff */
[----:B------:R-:W-:Y:S01]  /*3240*/  IMAD R9, R11, UR8, R0 ;  /* 0x000000080b097c24 */ /* 0x000fe2000f8e0200 */
[----:B------:R-:W-:Y:S02]  /*3250*/  UISETP.NE.AND UP0, UPT, UR5, 0x1, UPT ;  /* 0x000000010500788c */ /* 0x000fe4000bf05270 */
[----:B0-----:R-:W-:-:S06]  /*3260*/  ULEA UR6, UR7, UR6, 0x18 ;  /* 0x0000000607067291 */ /* 0x001fcc000f8ec0ff */
[----:B------:R-:W-:-:S06]  /*3270*/  LEA R2, R2, UR6, 0x2 ;  /* 0x0000000602027c11 */ /* 0x000fcc000f8e10ff */
[----:B------:R-:W0:Y:S02]  /*3280*/  LDS R2, [R2] ;  /* 0x0000000002027984 */ /* 0x000e240000000800 */
[----:B0-----:R-:W-:Y:S01]  /*3290*/  FMUL R11, R2, UR15 ;  /* 0x0000000f020b7c20 */ /* 0x001fe20008400000 */
[----:B---3--:R-:W-:Y:S01]  /*32a0*/  IMAD R9, R16, UR9, R9 ;  /* 0x0000000910097c24 */ /* 0x008fe2000f8e0209 */
[----:B------:R-:W-:Y:S06]  /*32b0*/  BRA.U !UP0, `(.L_x_42) ;  /* 0x00000001080c7547 */ /* 0x000fec000b800000 */
[----:B------:R-:W-:-:S05]  /*32c0*/  IMAD.WIDE R16, R9, 0x4, R4 ;  /* 0x0000000409107825 */ /* 0x000fca00078e0204 */
[----:B------:R0:W-:Y:S01]  /*32d0*/  REDG.E.ADD.F32.FTZ.RN.STRONG.GPU desc[UR12][R16.64], R11 ;  /* 0x0000000b100079a6 */ /* 0x0001e2000c12f30c */
[----:B------:R-:W-:Y:S05]  /*32e0*/  BRA `(.L_x_41) ;  /* 0x0000000000087947 */ /* 0x000fea0003800000 */
.L_x_42:
[----:B------:R-:W-:-:S05]  /*32f0*/  IMAD.WIDE R16, R9, 0x4, R4 ;  /* 0x0000000409107825 */ /* 0x000fca00078e0204 */
[----:B------:R1:W-:Y:S02]  /*3300*/  STG.E desc[UR12][R16.64], R11 ;  /* 0x0000000b10007986 */ /* 0x0003e4000c10190c */
.L_x_41:
[----:B------:R-:W-:Y:S05]  /*3310*/  BSYNC.RECONVERGENT B0 ;  /* 0x0000000000007941 */ /* 0x000fea0003800200 */
.L_x_40:
[C---:B------:R-:W-:Y:S01]  /*3320*/  IADD3 R2, PT, PT, R3.reuse, R18, R3 ;  /* 0x0000001203027210 */ /* 0x040fe20007ffe003 */
[C---:B------:R-:W-:Y:S01]  /*3330*/  IMAD R12, R3.reuse, 0x4, R12 ;  /* 0x00000004030c7824 */ /* 0x040fe200078e020c */
[C---:B------:R-:W-:Y:S01]  /*3340*/  LEA R10, R3.reuse, R10, 0x2 ;  /* 0x0000000a030a7211 */ /* 0x040fe200078e10ff */
[----:B------:R-:W-:Y:S01]  /*3350*/  IMAD R14, R3, 0x4, R14 ;  /* 0x00000004030e7824 */ /* 0x000fe200078e020e */
[----:B------:R-:W-:-:S13]  /*3360*/  ISETP.GE.U32.AND P0, PT, R2, 0x400, PT ;  /* 0x000004000200780c */ /* 0x000fda0003f06070 */
[----:B------:R-:W-:Y:S05]  /*3370*/  @!P0 BRA `(.L_x_43) ;  /* 0xfffffff800188947 */ /* 0x000fea000383ffff */
[----:B------:R-:W-:Y:S05]  /*3380*/  EXIT ;  /* 0x000000000000794d */ /* 0x000fea0003800000 */
.L_x_44:
[----:B------:R-:W-:-:S00]  /*3390*/  BRA `(.L_x_44) ;  /* 0xfffffffc00fc7947 */ /* 0x000fc0000383ffff */
[----:B------:R-:W-:-:S00]  /*33a0*/  NOP ;  /* 0x0000000000007918 */ /* 0x000fc00000000000 */
        /* <DEDUP_REMOVED lines=13> */
.L_x_140:


//--------------------- .text._Z21lora_shrink_kernel_v3I6__halfS0_Li32ELi32ELi16EEvPKT_PKvPT0_PKiS9_S9_S9_iiiifiiiiiiii --------------------------
	.section	.text._Z21lora_shrink_kernel_v3I6__halfS0_Li32ELi32ELi16EEvPKT_PKvPT0_PKiS9_S9_S9_iiiifiiiiiiii,"ax",@progbits
	.align	128
        .global         _Z21lora_shrink_kernel_v3I6__halfS0_Li32ELi32ELi16EEvPKT_PKvPT0_PKiS9_S9_S9_iiiifiiiiiiii
        .type           _Z21lora_shrink_kernel_v3I6__halfS0_Li32ELi32ELi16EEvPKT_PKvPT0_PKiS9_S9_S9_iiiifiiiiiiii,@function
        .size           _Z21lora_shrink_kernel_v3I6__halfS0_Li32ELi32ELi16EEvPKT_PKvPT0_PKiS9_S9_S9_iiiifiiiiiiii,(.L_x_141 - _Z21lora_shrink_kernel_v3I6__halfS0_Li32ELi32ELi16EEvPKT_PKvPT0_PKiS9_S9_S9_iiiifiiiiiiii)
        .other          _Z21lora_shrink_kernel_v3I6__halfS0_Li32ELi32ELi16EEvPKT_PKvPT0_PKiS9_S9_S9_iiiifiiiiiiii,@"STO_CUDA_ENTRY STV_DEFAULT"
_Z21lora_shrink_kernel_v3I6__halfS0_Li32ELi32ELi16EEvPKT_PKvPT0_PKiS9_S9_S9_iiiifiiiiiiii:
.text._Z21lora_shrink_kernel_v3I6__halfS0_Li32ELi32ELi16EEvPKT_PKvPT0_PKiS9_S9_S9_iiiifiiiiiiii:
        /* <DEDUP_REMOVED lines=24> */
[----:B------:R-:W-:Y:S01]  /*0180*/  UIADD3 UR10, UPT, UPT, URZ, -UR6, URZ ;  /* 0x80000006ff0a7290 */ /* 0x000fe2000fffe0ff */
[----:B------:R-:W-:Y:S01]  /*0190*/  UMOV UR4, URZ ;  /* 0x000000ff00047c82 */ /* 0x000fe20008000000 */
[----:B------:R-:W-:Y:S01]  /*01a0*/  UISETP.NE.U32.AND UP2, UPT, UR6, URZ, UPT ;  /* 0x000000ff0600728c */ /* 0x000fe2000bf45070 */
[----:B0-----:R-:W0:Y:S01]  /*01b0*/  S2R R5, SR_CTAID.X ;  /* 0x0000000000057919 */ /* 0x001e220000002500 */
[----:B-1----:R-:W-:-:S06]  /*01c0*/  VIADD R6, R3, 0xffffffe ;  /* 0x0ffffffe03067836 */ /* 0x002fcc0000000000 */
[----:B------:R-:W1:Y:S02]  /*01d0*/  F2I.FTZ.U32.TRUNC.NTZ R6, R6 ;  /* 0x0000000600067305 */ /* 0x000e64000021f000 */
[----:B-1----:R-:W-:Y:S01]  /*01e0*/  R2UR UR5, R6 ;  /* 0x00000000060572ca */ /* 0x002fe200000e0000 */
[----:B------:R-:W-:-:S05]  /*01f0*/  IMAD.U32 R6, RZ, RZ, UR7 ;  /* 0x00000007ff067e24 */ /* 0x000fca000f8e00ff */
[----:B------:R-:W-:-:S04]  /*0200*/  IABS R8, R6 ;  /* 0x0000000600087213 */ /* 0x000fc80000000000 */
[----:B------:R-:W1:Y:S03]  /*0210*/  I2F.RP R9, R8 ;  /* 0x0000000800097306 */ /* 0x000e660000209400 */
[----:B------:R-:W-:-:S04]  /*0220*/  UIMAD UR10, UR10, UR5, URZ ;  /* 0x000000050a0a72a4 */ /* 0x000fc8000f8e02ff */
[----:B------:R-:W-:-:S04]  /*0230*/  UIMAD.WIDE.U32 UR4, UR5, UR10, UR4 ;  /* 0x0000000a050472a5 */ /* 0x000fc8000f8e0004 */
[----:B---3--:R-:W-:-:S04]  /*0240*/  UIMAD.WIDE.U32 UR4, UR5, UR8, URZ ;  /* 0x00000008050472a5 */ /* 0x008fc8000f8e00ff */
[----:B------:R-:W-:Y:S01]  /*0250*/  UIADD3 UR4, UPT, UPT, -UR5, URZ, URZ ;  /* 0x000000ff05047290 */ /* 0x000fe2000fffe1ff */
[----:B-1----:R-:W-:Y:S03]  /*0260*/  MUFU.RCP R9, R9 ;  /* 0x0000000900097308 */ /* 0x002fe60000001000 */
        /* <DEDUP_REMOVED lines=15> */
[----:B-1----:R-:W1:Y:S08]  /*0360*/  MUFU.RCP R3, R3 ;  /* 0x0000000300037308 */ /* 0x002e700000001000 */
[----:B---3--:R-:W-:Y:S01]  /*0370*/  MUFU.RCP R7, R7 ;  /* 0x0000000700077308 */ /* 0x008fe20000001000 */
[----:B-1----:R-:W-:-:S02]  /*0380*/  VIADD R10, R3, 0xffffffe ;  /* 0x0ffffffe030a7836 */ /* 0x002fc40000000000 */
[----:B------:R-:W-:-:S05]  /*0390*/  IMAD R3, RZ, RZ, -UR5 ;  /* 0x80000005ff037e24 */ /* 0x000fca000f8e02ff */
[----:B------:R1:W3:Y:S02]  /*03a0*/  F2I.FTZ.U32.TRUNC.NTZ R11, R10 ;  /* 0x0000000a000b7305 */ /* 0x0002e4000021f000 */
[----:B-1----:R-:W-:Y:S02]  /*03b0*/  IMAD.MOV.U32 R10, RZ, RZ, RZ ;  /* 0x000000ffff0a7224 */ /* 0x002fe400078e00ff */
[----:B---3--:R-:W-:-:S04]  /*03c0*/  IMAD R3, R3, R11, RZ ;  /* 0x0000000b03037224 */ /* 0x008fc800078e02ff */
[----:B------:R-:W-:Y:S01]  /*03d0*/  IMAD.HI.U32 R12, R11, R3, R10 ;  /* 0x000000030b0c7227 */ /* 0x000fe200078e000a */
[----:B------:R-:W-:-:S03]  /*03e0*/  IADD3 R10, PT, PT, R7, 0xffffffe, RZ ;  /* 0x0ffffffe070a7810 */ /* 0x000fc60007ffe0ff */
[----:B------:R-:W-:Y:S01]  /*03f0*/  VIADD R7, R9, 0xffffffe ;  /* 0x0ffffffe09077836 */ /* 0x000fe20000000000 */
[----:B------:R1:W3:Y:S01]  /*0400*/  F2I.FTZ.U32.TRUNC.NTZ R11, R10 ;  /* 0x0000000a000b7305 */ /* 0x0002e2000021f000 */
[----:B0-----:R-:W-:-:S04]  /*0410*/  IMAD.HI.U32 R12, R12, R5, RZ ;  /* 0x000000050c0c7227 */ /* 0x001fc800078e00ff */
[----:B------:R-:W-:-:S03]  /*0420*/  IMAD.MOV R14, RZ, RZ, -R12 ;  /* 0x000000ffff0e7224 */ /* 0x000fc600078e0a0c */
[----:B------:R-:W0:Y:S01]  /*0430*/  F2I.FTZ.U32.TRUNC.NTZ R7, R7 ;  /* 0x0000000700077305 */ /* 0x000e22000021f000 */
[----:B------:R-:W-:Y:S01]  /*0440*/  IMAD R3, R14, UR5, R5 ;  /* 0x000000050e037c24 */ /* 0x000fe2000f8e0205 */
[----:B------:R-:W-:Y:S01]  /*0450*/  IABS R14, R6 ;  /* 0x00000006000e7213 */ /* 0x000fe20000000000 */
[----:B-1----:R-:W-:Y:S02]  /*0460*/  IMAD.MOV.U32 R10, RZ, RZ, RZ ;  /* 0x000000ffff0a7224 */ /* 0x002fe400078e00ff */
[----:B------:R-:W-:Y:S01]  /*0470*/  IMAD.MOV.U32 R6, RZ, RZ, RZ ;  /* 0x000000ffff067224 */ /* 0x000fe200078e00ff */
[----:B------:R-:W-:Y:S01]  /*0480*/  ISETP.GE.U32.AND P1, PT, R3, UR5, PT ;  /* 0x0000000503007c0c */ /* 0x000fe2000bf26070 */
[----:B---3--:R-:W-:-:S04]  /*0490*/  IMAD.MOV R15, RZ, RZ, -R11 ;  /* 0x000000ffff0f7224 */ /* 0x008fc800078e0a0b */
[----:B------:R-:W-:-:S04]  /*04a0*/  IMAD R9, R15, R4, RZ ;  /* 0x000000040f097224 */ /* 0x000fc800078e02ff */
[----:B------:R-:W-:Y:S01]  /*04b0*/  IMAD.HI.U32 R10, R11, R9, R10 ;  /* 0x000000090b0a7227 */ /* 0x000fe200078e000a */
[----:B------:R-:W-:Y:S02]  /*04c0*/  IABS R9, R5 ;  /* 0x0000000500097213 */ /* 0x000fe40000000000 */
[----:B------:R-:W-:Y:S01]  /*04d0*/  IADD3 R11, PT, PT, RZ, -R13, RZ ;  /* 0x8000000dff0b7210 */ /* 0x000fe20007ffe0ff */
[----:B------:R-:W-:Y:S01]  /*04e0*/  @P1 VIADD R3, R3, -UR5 ;  /* 0x8000000503031c36 */ /* 0x000fe20008000000 */
[----:B------:R-:W-:Y:S01]  /*04f0*/  LOP3.LUT R5, R5, UR8, RZ, 0x3c, !PT ;  /* 0x0000000805057c12 */ /* 0x000fe2000f8e3cff */
[----:B------:R-:W-:Y:S01]  /*0500*/  @P1 VIADD R12, R12, 0x1 ;  /* 0x000000010c0c1836 */ /* 0x000fe20000000000 */
[----:B------:R-:W-:Y:S01]  /*0510*/  ISETP.NE.U32.AND P1, PT, RZ, UR5, PT ;  /* 0x00000005ff007c0c */ /* 0x000fe2000bf25070 */
[----:B------:R-:W-:Y:S01]  /*0520*/  IMAD.U32 R13, RZ, RZ, UR6 ;  /* 0x00000006ff0d7e24 */ /* 0x000fe2000f8e00ff */
[----:B------:R-:W-:Y:S01]  /*0530*/  ISETP.GE.U32.AND P0, PT, R3, UR5, PT ;  /* 0x0000000503007c0c */ /* 0x000fe2000bf06070 */
[----:B------:R-:W-:Y:S01]  /*0540*/  IMAD.HI.U32 R10, R10, R9, RZ ;  /* 0x000000090a0a7227 */ /* 0x000fe200078e00ff */
[----:B------:R-:W-:-:S03]  /*0550*/  ISETP.GE.AND P5, PT, R5, RZ, PT ;  /* 0x000000ff0500720c */ /* 0x000fc60003fa6270 */
[----:B0-----:R-:W-:Y:S02]  /*0560*/  IMAD.MOV R15, RZ, RZ, -R7 ;  /* 0x000000ffff0f7224 */ /* 0x001fe400078e0a07 */
[----:B------:R-:W-:Y:S02]  /*0570*/  IMAD R9, R10, R11, R9 ;  /* 0x0000000b0a097224 */ /* 0x000fe400078e0209 */
[----:B------:R-:W-:-:S03]  /*0580*/  IMAD R11, R15, R8, RZ ;  /* 0x000000080f0b7224 */ /* 0x000fc600078e02ff */
[----:B------:R-:W-:Y:S01]  /*0590*/  ISETP.GT.U32.AND P4, PT, R4, R9, PT ;  /* 0x000000090400720c */ /* 0x000fe20003f84070 */
[----:B------:R-:W-:Y:S02]  /*05a0*/  @P0 VIADD R12, R12, 0x1 ;  /* 0x000000010c0c0836 */ /* 0x000fe40000000000 */
[----:B------:R-:W-:-:S03]  /*05b0*/  IMAD.HI.U32 R6, R7, R11, R6 ;  /* 0x0000000b07067227 */ /* 0x000fc600078e0006 */
[----:B------:R-:W-:Y:S01]  /*05c0*/  SEL R12, R13, R12, !P1 ;  /* 0x0000000c0d0c7207 */ /* 0x000fe20004800000 */
[----:B------:R-:W-:-:S03]  /*05d0*/  IMAD.MOV R11, RZ, RZ, -R14 ;  /* 0x000000ffff0b7224 */ /* 0x000fc600078e0a0e */
[----:B------:R-:W-:-:S03]  /*05e0*/  IABS R13, R12 ;  /* 0x0000000c000d7213 */ /* 0x000fc60000000000 */
[-C--:B------:R-:W-:Y:S01]  /*05f0*/  @!P4 IADD3 R9, PT, PT, R9, -R4.reuse, RZ ;  /* 0x800000040909c210 */ /* 0x080fe20007ffe0ff */
[----:B------:R-:W-:Y:S01]  /*0600*/  @!P4 VIADD R10, R10, 0x1 ;  /* 0x000000010a0ac836 */ /* 0x000fe20000000000 */
[----:B------:R-:W-:Y:S01]  /*0610*/  ISETP.GE.AND P4, PT, R12, RZ, PT ;  /* 0x000000ff0c00720c */ /* 0x000fe20003f86270 */
[----:B------:R-:W-:Y:S01]  /*0620*/  IMAD.MOV.U32 R7, RZ, RZ, R13 ;  /* 0x000000ffff077224 */ /* 0x000fe200078e000d */
[----:B------:R-:W-:-:S03]  /*0630*/  ISETP.GE.U32.AND P3, PT, R9, R4, PT ;  /* 0x000000040900720c */ /* 0x000fc60003f66070 */
[----:B------:R-:W-:-:S04]  /*0640*/  IMAD.HI.U32 R6, R6, R7, RZ ;  /* 0x0000000706067227 */ /* 0x000fc800078e00ff */
[----:B------:R-:W-:-:S05]  /*0650*/  IMAD R7, R6, R11, R7 ;  /* 0x0000000b06077224 */ /* 0x000fca00078e0207 */
[----:B------:R-:W-:Y:S01]  /*0660*/  ISETP.GT.U32.AND P2, PT, R8, R7, PT ;  /* 0x000000070800720c */ /* 0x000fe20003f44070 */
[----:B------:R-:W-:Y:S01]  /*0670*/  @P3 VIADD R10, R10, 0x1 ;  /* 0x000000010a0a3836 */ /* 0x000fe20000000000 */
[----:B------:R-:W-:-:S04]  /*0680*/  ISETP.NE.AND P3, PT, RZ, UR7, PT ;  /* 0x00000007ff007c0c */ /* 0x000fc8000bf65270 */
[----:B------:R-:W-:-:S07]  /*0690*/  R2UR UR4, R10 ;  /* 0x000000000a0472ca */ /* 0x000fce00000e0000 */
[----:B------:R-:W-:-:S05]  /*06a0*/  @!P2 IMAD.IADD R7, R7, 0x1, -R8 ;  /* 0x000000010707a824 */ /* 0x000fca00078e0a08 */
[----:B------:R-:W-:Y:S01]  /*06b0*/  ISETP.GT.U32.AND P2, PT, R8, R7, PT ;  /* 0x000000070800720c */ /* 0x000fe20003f44070 */
[----:B------:R-:W-:-:S05]  /*06c0*/  @!P5 IMAD R4, RZ, RZ, -UR4 ;  /* 0x80000004ff04de24 */ /* 0x000fca000f8e02ff */
[----:B------:R-:W-:Y:S02]  /*06d0*/  @!P5 R2UR UR4, R4 ;  /* 0x000000000404d2ca */ /* 0x000fe400000e0000 */
[----:B------:R-:W0:Y:S05]  /*06e0*/  LDC R4, c[0x0][0x3c4] ;  /* 0x0000f100ff047b82 */ /* 0x000e2a0000000800 */
[----:B------:R-:W-:Y:S02]  /*06f0*/  @!P2 IMAD.IADD R7, R7, 0x1, -R8 ;  /* 0x000000010707a824 */ /* 0x000fe400078e0a08 */
[----:B------:R-:W-:Y:S02]  /*0700*/  @!UP0 ULOP3.LUT UR4, URZ, UR8, URZ, 0x33, !UPT ;  /* 0x00000008ff048292 */ /* 0x000fe4000f8e33ff */
[----:B------:R-:W-:Y:S01]  /*0710*/  @!P4 IMAD.MOV R7, RZ, RZ, -R7 ;  /* 0x000000ffff07c224 */ /* 0x000fe200078e0a07 */
[----:B------:R-:W-:Y:S01]  /*0720*/  @!P3 LOP3.LUT R7, RZ, UR7, RZ, 0x33, !PT ;  /* 0x00000007ff07bc12 */ /* 0x000fe2000f8e33ff */
[----:B------:R-:W-:-:S03]  /*0730*/  USHF.L.U32 UR4, UR4, 0x5, URZ ;  /* 0x0000000504047899 */ /* 0x000fc600080006ff */
[----:B------:R-:W-:Y:S01]  /*0740*/  SHF.L.U32 R7, R7, 0x5, RZ ;  /* 0x0000000507077819 */ /* 0x000fe200000006ff */
[----:B------:R-:W-:-:S03]  /*0750*/  UISETP.GE.AND UP0, UPT, UR4, UR9, UPT ;  /* 0x000000090400728c */ /* 0x000fc6000bf06270 */
[----:B------:R-:W-:Y:S02]  /*0760*/  R2UR UR10, R7 ;  /* 0x00000000070a72ca */ /* 0x000fe400000e0000 */
[----:B--2---:R-:W-:Y:S02]  /*0770*/  R2UR UR11, R0 ;  /* 0x00000000000b72ca */ /* 0x004fe400000e0000 */
[----:B------:R-:W1:Y:S11]  /*0780*/  S2R R0, SR_CTAID.Y ;  /* 0x0000000000007919 */ /* 0x000e760000002600 */
[----:B------:R-:W-:-:S06]  /*0790*/  UISETP.GE.OR UP0, UPT, UR10, UR11, UP0 ;  /* 0x0000000b0a00728c */ /* 0x000fcc0008706670 */
[----:B------:R-:W-:-:S13]  /*07a0*/  PLOP3.LUT P2, PT, PT, PT, UP0, 0x80, 0x8 ;  /* 0x000000000008781c */ /* 0x000fda0003f4f008 */
[----:B0-----:R-:W-:Y:S05]  /*07b0*/  @P2 EXIT ;  /* 0x000000000000294d */ /* 0x001fea0003800000 */
[----:B------:R-:W0:Y:S01]  /*07c0*/  LDC.64 R6, c[0x0][0x3b0] ;  /* 0x0000ec00ff067b82 */ /* 0x000e220000000a00 */
[----:B------:R-:W-:Y:S01]  /*07d0*/  ISETP.NE.AND P2, PT, R4, 0x1, PT ;  /* 0x000000010400780c */ /* 0x000fe20003f45270 */
[----:B------:R-:W2:Y:S01]  /*07e0*/  LDCU.64 UR8, c[0x0][0x388] ;  /* 0x00007100ff0877ac */ /* 0x000ea20008000a00 */
[----:B------:R-:W-:-:S11]  /*07f0*/  IABS R11, UR5 ;  /* 0x00000005000b7c13 */ /* 0x000fd60008000000 */
[----:B------:R-:W1:Y:S01]  /*0800*/  @P2 LDC.64 R4, c[0x0][0x388] ;  /* 0x0000e200ff042b82 */ /* 0x000e620000000a00 */
[----:B0-----:R-:W-:-:S06]  /*0810*/  IMAD.WIDE.U32 R6, R2, 0x4, R6 ;  /* 0x0000000402067825 */ /* 0x001fcc00078e0006 */
[----:B------:R0:W3:Y:S01]  /*0820*/  LDG.E.CONSTANT R6, desc[UR12][R6.64] ;  /* 0x0000000c06067981 */ /* 0x0000e2000c1e9900 */
[----:B------:R-:W4:Y:S01]  /*0830*/  I2F.RP R2, R11 ;  /* 0x0000000b00027306 */ /* 0x000f220000209400 */
[----:B--2---:R-:W-:Y:S01]  /*0840*/  IMAD.U32 R32, RZ, RZ, UR8 ;  /* 0x00000008ff207e24 */ /* 0x004fe2000f8e00ff */
[----:B------:R-:W2:Y:S01]  /*0850*/  LDCU UR8, c[0x0][0x3c0] ;  /* 0x00007800ff0877ac */ /* 0x000ea20008000800 */
[----:B------:R-:W-:Y:S02]  /*0860*/  IMAD.U32 R33, RZ, RZ, UR9 ;  /* 0x00000009ff217e24 */ /* 0x000fe4000f8e00ff */
[----:B-1----:R-:W-:-:S05]  /*0870*/  @P2 IMAD.WIDE.U32 R4, R0, 0x8, R4 ;  /* 0x0000000800042825 */ /* 0x002fca00078e0004 */
[----:B------:R1:W5:Y:S01]  /*0880*/  @P2 LDG.E.64.CONSTANT R32, desc[UR12][R4.64] ;  /* 0x0000000c04202981 */ /* 0x000362000c1e9b00 */
[----:B0-----:R-:W-:Y:S02]  /*0890*/  IABS R7, UR5 ;  /* 0x0000000500077c13 */ /* 0x001fe40008000000 */
[----:B------:R-:W-:Y:S01]  /*08a0*/  CS2R R14, SRZ ;  /* 0x00000000000e7805 */ /* 0x000fe2000001ff00 */
[----:B----4-:R-:W0:Y:S01]  /*08b0*/  MUFU.RCP R2, R2 ;  /* 0x0000000200027308 */ /* 0x010e220000001000 */
[----:B------:R-:W-:Y:S01]  /*08c0*/  CS2R R12, SRZ ;  /* 0x00000000000c7805 */ /* 0x000fe2000001ff00 */
[----:B--2---:R-:W-:-:S06]  /*08d0*/  UIADD3 UR7, UPT, UPT, UR5, -0x1, UR8 ;  /* 0xffffffff05077890 */ /* 0x004fcc000fffe008 */
[----:B-1----:R-:W-:Y:S01]  /*08e0*/  IMAD.U32 R4, RZ, RZ, UR7 ;  /* 0x00000007ff047e24 */ /* 0x002fe2000f8e00ff */
[----:B------:R-:W-:Y:S01]  /*08f0*/  ULOP3.LUT UR7, UR7, UR5, URZ, 0x3c, !UPT ;  /* 0x0000000507077292 */ /* 0x000fe2000f8e3cff */
[----:B0-----:R-:W-:-:S03]  /*0900*/  VIADD R8, R2, 0xffffffe ;  /* 0x0ffffffe02087836 */ /* 0x001fc60000000000 */
[----:B------:R-:W-:Y:S02]  /*0910*/  IABS R2, R4 ;  /* 0x0000000400027213 */ /* 0x000fe40000000000 */
[----:B------:R-:W-:Y:S01]  /*0920*/  IADD3 R4, PT, PT, RZ, -R7, RZ ;  /* 0x80000007ff047210 */ /* 0x000fe20007ffe0ff */
[----:B------:R0:W1:Y:S01]  /*0930*/  F2I.FTZ.U32.TRUNC.NTZ R9, R8 ;  /* 0x0000000800097305 */ /* 0x000062000021f000 */
[----:B------:R-:W-:Y:S01]  /*0940*/  ISETP.LE.AND P4, PT, RZ, UR7, PT ;  /* 0x00000007ff007c0c */ /* 0x000fe2000bf83270 */
[----:B0-----:R-:W-:Y:S02]  /*0950*/  IMAD.MOV.U32 R8, RZ, RZ, RZ ;  /* 0x000000ffff087224 */ /* 0x001fe400078e00ff */
[----:B-1----:R-:W-:-:S04]  /*0960*/  IMAD.MOV R10, RZ, RZ, -R9 ;  /* 0x000000ffff0a7224 */ /* 0x002fc800078e0a09 */
[----:B------:R-:W-:-:S04]  /*0970*/  IMAD R5, R10, R11, RZ ;  /* 0x0000000b0a057224 */ /* 0x000fc800078e02ff */
[----:B------:R-:W-:-:S04]  /*0980*/  IMAD.HI.U32 R9, R9, R5, R8 ;  /* 0x0000000509097227 */ /* 0x000fc800078e0008 */
[----:B------:R-:W-:Y:S02]  /*0990*/  IMAD.MOV.U32 R8, RZ, RZ, RZ ;  /* 0x000000ffff087224 */ /* 0x000fe400078e00ff */
[----:B------:R-:W-:-:S04]  /*09a0*/  IMAD.HI.U32 R9, R9, R2, RZ ;  /* 0x0000000209097227 */ /* 0x000fc800078e00ff */
[----:B------:R-:W-:Y:S02]  /*09b0*/  IMAD R2, R9, R4, R2 ;  /* 0x0000000409027224 */ /* 0x000fe400078e0202 */
[----:B------:R-:W-:-:S03]  /*09c0*/  IMAD.U32 R4, RZ, RZ, UR6 ;  /* 0x00000006ff047e24 */ /* 0x000fc6000f8e00ff */
[----:B------:R-:W-:-:S13]  /*09d0*/  ISETP.GT.U32.AND P3, PT, R11, R2, PT ;  /* 0x000000020b00720c */ /* 0x000fda0003f64070 */
[----:B------:R-:W-:Y:S02]  /*09e0*/  @!P3 IMAD.IADD R2, R2, 0x1, -R11 ;  /* 0x000000010202b824 */ /* 0x000fe400078e0a0b */
[----:B------:R-:W-:-:S03]  /*09f0*/  @!P3 VIADD R9, R9, 0x1 ;  /* 0x000000010909b836 */ /* 0x000fc60000000000 */
[----:B------:R-:W-:Y:S01]  /*0a00*/  ISETP.GE.U32.AND P2, PT, R2, R11, PT ;  /* 0x0000000b0200720c */ /* 0x000fe20003f46070 */
[----:B------:R-:W-:Y:S01]  /*0a10*/  VIADD R2, R3, -UR5 ;  /* 0x8000000503027c36 */ /* 0x000fe20008000000 */
[----:B------:R-:W-:-:S04]  /*0a20*/  CS2R R10, SRZ ;  /* 0x00000000000a7805 */ /* 0x000fc8000001ff00 */
[----:B------:R-:W-:Y:S02]  /*0a30*/  @P1 SEL R2, R2, R3, P0 ;  /* 0x0000000302021207 */ /* 0x000fe40000000000 */
[----:B------:R-:W-:Y:S02]  /*0a40*/  MOV R3, UR8 ;  /* 0x0000000800037c02 */ /* 0x000fe40008000f00 */
[----:B------:R-:W-:Y:S02]  /*0a50*/  @P1 R2UR UR6, R2 ;  /* 0x00000000020612ca */ /* 0x000fe400000e0000 */
[----:B------:R-:W0:Y:S01]  /*0a60*/  S2R R2, SR_TID.X ;  /* 0x0000000000027919 */ /* 0x000e220000002100 */
[----:B------:R-:W-:Y:S01]  /*0a70*/  @P2 VIADD R9, R9, 0x1 ;  /* 0x0000000109092836 */ /* 0x000fe20000000000 */
[----:B------:R-:W-:-:S03]  /*0a80*/  ISETP.NE.AND P2, PT, RZ, UR5, PT ;  /* 0x00000005ff007c0c */ /* 0x000fc6000bf45270 */
[----:B------:R-:W-:-:S05]  /*0a90*/  @!P4 IMAD.MOV R9, RZ, RZ, -R9 ;  /* 0x000000ffff09c224 */ /* 0x000fca00078e0a09 */
[----:B------:R-:W-:Y:S01]  /*0aa0*/  SEL R4, R4, R9, !P2 ;  /* 0x0000000904047207 */ /* 0x000fe20005000000 */
[----:B------:R-:W-:-:S03]  /*0ab0*/  IMAD.MOV.U32 R9, RZ, RZ, RZ ;  /* 0x000000ffff097224 */ /* 0x000fc600078e00ff */
        /* <DEDUP_REMOVED lines=10> */
[----:B------:R-:W2:Y:S01]  /*0b60*/  LDCU UR16, c[0x0][0x3d4] ;  /* 0x00007a80ff1077ac */ /* 0x000ea20008000800 */
[----:B------:R-:W3:Y:S06]  /*0b70*/  LDCU UR17, c[0x0][0x3d8] ;  /* 0x00007b00ff1177ac */ /* 0x000eec0008000800 */
        /* <DEDUP_REMOVED lines=12> */
[----:B------:R-:W-:Y:S02]  /*0c40*/  LOP3.LUT R34, R3, 0xf, RZ, 0xc0, !PT ;  /* 0x0000000f03227812 */ /* 0x000fe400078ec0ff */
[----:B------:R-:W-:Y:S01]  /*0c50*/  IADD3 R6, PT, PT, R6, -R3, -R7 ;  /* 0x8000000306067210 */ /* 0x000fe20007ffe807 */
[----:B0-----:R-:W0:Y:S02]  /*0c60*/  MUFU.RCP R15, R15 ;  /* 0x0000000f000f7308 */ /* 0x001e240000001000 */
[----:B0-----:R-:W-:-:S06]  /*0c70*/  VIADD R4, R15, 0xffffffe ;  /* 0x0ffffffe0f047836 */ /* 0x001fcc0000000000 */
[----:B------:R0:W1:Y:S02]  /*0c80*/  F2I.FTZ.U32.TRUNC.NTZ R5, R4 ;  /* 0x0000000400057305 */ /* 0x000064000021f000 */
[----:B0-----:R-:W-:Y:S01]  /*0c90*/  MOV R4, RZ ;  /* 0x000000ff00047202 */ /* 0x001fe20000000f00 */
[----:B-1----:R-:W-:-:S04]  /*0ca0*/  IMAD.MOV R17, RZ, RZ, -R5 ;  /* 0x000000ffff117224 */ /* 0x002fc800078e0a05 */
[----:B------:R-:W-:-:S04]  /*0cb0*/  IMAD R17, R17, UR15, RZ ;  /* 0x0000000f11117c24 */ /* 0x000fc8000f8e02ff */
[----:B------:R-:W-:Y:S01]  /*0cc0*/  IMAD.HI.U32 R5, R5, R17, R4 ;  /* 0x0000001105057227 */ /* 0x000fe200078e0004 */
[----:B------:R-:W-:-:S05]  /*0cd0*/  SHF.R.U32.HI R17, RZ, 0x4, R2 ;  /* 0x00000004ff117819 */ /* 0x000fca0000011602 */
[----:B------:R-:W-:-:S04]  /*0ce0*/  IMAD.HI.U32 R16, R5, R6, RZ ;  /* 0x0000000605107227 */ /* 0x000fc800078e00ff */
[----:B------:R-:W-:Y:S02]  /*0cf0*/  IMAD.MOV R5, RZ, RZ, -R16 ;  /* 0x000000ffff057224 */ /* 0x000fe400078e0a10 */
[----:B------:R-:W-:Y:S02]  /*0d00*/  VIADD R4, R17, UR10 ;  /* 0x0000000a11047c36 */ /* 0x000fe40008000000 */
[----:B------:R-:W-:Y:S01]  /*0d10*/  IMAD R6, R5, UR15, R6 ;  /* 0x0000000f05067c24 */ /* 0x000fe2000f8e0206 */
[----:B------:R-:W-:Y:S01]  /*0d20*/  SHF.R.U32.HI R5, RZ, 0x4, R3 ;  /* 0x00000004ff057819 */ /* 0x000fe20000011603 */
[----:B------:R-:W-:Y:S02]  /*0d30*/  VIADD R15, R4, UR14 ;  /* 0x0000000e040f7c36 */ /* 0x000fe40008000000 */
[----:B------:R-:W-:Y:S01]  /*0d40*/  VIADD R24, R17, UR4 ;  /* 0x0000000411187c36 */ /* 0x000fe20008000000 */
[----:B------:R-:W-:Y:S01]  /*0d50*/  ISETP.GE.U32.AND P0, PT, R6, UR15, PT ;  /* 0x0000000f06007c0c */ /* 0x000fe2000bf06070 */
[----:B------:R-:W-:-:S02]  /*0d60*/  IMAD R34, R5, 0x18, R34 ;  /* 0x0000001805227824 */ /* 0x000fc400078e0222 */
[----:B----4-:R-:W-:-:S03]  /*0d70*/  IMAD.WIDE R30, R15, 0x4, R30 ;  /* 0x000000040f1e7825 */ /* 0x010fc600078e021e */
[C---:B------:R-:W-:Y:S01]  /*0d80*/  LEA R29, R34.reuse, UR7, 0x1 ;  /* 0x00000007221d7c11 */ /* 0x040fe2000f8e08ff */
[----:B------:R-:W-:Y:S01]  /*0d90*/  IMAD.MOV.U32 R15, RZ, RZ, RZ ;  /* 0x000000ffff0f7224 */ /* 0x000fe200078e00ff */
[----:B------:R-:W-:-:S05]  /*0da0*/  LEA R34, R34, UR8, 0x1 ;  /* 0x0000000822227c11 */ /* 0x000fca000f8e08ff */
[----:B------:R-:W-:Y:S02]  /*0db0*/  @P0 VIADD R6, R6, -UR15 ;  /* 0x8000000f06060c36 */ /* 0x000fe40008000000 */
[----:B------:R-:W-:-:S03]  /*0dc0*/  @P0 VIADD R16, R16, 0x1 ;  /* 0x0000000110100836 */ /* 0x000fc60000000000 */
[----:B------:R-:W-:Y:S02]  /*0dd0*/  ISETP.GE.U32.AND P1, PT, R6, UR15, PT ;  /* 0x0000000f06007c0c */ /* 0x000fe4000bf26070 */
[----:B------:R-:W-:-:S05]  /*0de0*/  LOP3.LUT R6, R2, 0xf, RZ, 0xc0, !PT ;  /* 0x0000000f02067812 */ /* 0x000fca00078ec0ff */
[----:B------:R-:W-:-:S05]  /*0df0*/  IMAD R27, R17, 0x18, R6 ;  /* 0x00000018111b7824 */ /* 0x000fca00078e0206 */
[C---:B------:R-:W-:Y:S01]  /*0e00*/  LEA R26, R27.reuse, UR7, 0x1 ;  /* 0x000000071b1a7c11 */ /* 0x040fe2000f8e08ff */
[----:B------:R-:W-:Y:S01]  /*0e10*/  @P1 VIADD R16, R16, 0x1 ;  /* 0x0000000110101836 */ /* 0x000fe20000000000 */
[----:B------:R-:W-:Y:S02]  /*0e20*/  @!P2 LOP3.LUT R16, RZ, UR15, RZ, 0x33, !PT ;  /* 0x0000000fff10ac12 */ /* 0x000fe4000f8e33ff */
[----:B------:R-:W-:Y:S02]  /*0e30*/  LEA R27, R27, UR8, 0x1 ;  /* 0x000000081b1b7c11 */ /* 0x000fe4000f8e08ff */
[----:B------:R-:W-:Y:S01]  /*0e40*/  IADD3 R5, PT, PT, R7, R16, RZ ;  /* 0x0000001007057210 */ /* 0x000fe20007ffe0ff */
[----:B------:R-:W-:-:S05]  /*0e50*/  VIADD R7, R3, UR15 ;  /* 0x0000000f03077c36 */ /* 0x000fca0008000000 */
[----:B------:R-:W-:Y:S02]  /*0e60*/  SHF.R.U32.HI R28, RZ, 0x4, R7 ;  /* 0x00000004ff1c7819 */ /* 0x000fe40000011607 */
[----:B------:R-:W-:-:S05]  /*0e70*/  LOP3.LUT R19, R7, 0xf, RZ, 0xc0, !PT ;  /* 0x0000000f07137812 */ /* 0x000fca00078ec0ff */
[C---:B------:R-:W-:Y:S02]  /*0e80*/  IMAD R36, R28.reuse, 0x18, R19 ;  /* 0x000000181c247824 */ /* 0x040fe400078e0213 */
[----:B------:R-:W-:-:S03]  /*0e90*/  VIADD R28, R28, UR4 ;  /* 0x000000041c1c7c36 */ /* 0x000fc60008000000 */
[----:B------:R-:W-:Y:S01]  /*0ea0*/  LEA R35, R36, UR7, 0x1 ;  /* 0x0000000724237c11 */ /* 0x000fe2000f8e08ff */
[----:B---3--:R-:W-:Y:S01]  /*0eb0*/  IMAD R37, R28, UR17, R25 ;  /* 0x000000111c257c24 */ /* 0x008fe2000f8e0219 */
[----:B------:R-:W-:-:S07]  /*0ec0*/  LEA R36, R36, UR8, 0x1 ;  /* 0x0000000824247c11 */ /* 0x000fce000f8e08ff */
.L_x_69:
[----:B------:R-:W-:Y:S01]  /*0ed0*/  ISETP.GT.U32.AND P0, PT, R2, 0x1ff, PT ;  /* 0x000001ff0200780c */ /* 0x000fe20003f04070 */
[----:B------:R-:W0:Y:S01]  /*0ee0*/  LDCU UR9, c[0x0][0x3bc] ;  /* 0x00007780ff0977ac */ /* 0x000e220008000800 */
[----:B------:R-:W-:Y:S11]  /*0ef0*/  BSSY.RECONVERGENT B0, `(.L_x_46) ;  /* 0x0000139000007945 */ /* 0x000ff60003800200 */
[----:B-1234-:R-:W-:Y:S05]  /*0f00*/  @P0 BRA `(.L_x_47) ;  /* 0x0000001000dc0947 */ /* 0x01efea0003800000 */
[----:B------:R-:W-:Y:S01]  /*0f10*/  LOP3.LUT R20, R5, 0x3, RZ, 0xc0, !PT ;  /* 0x0000000305147812 */ /* 0x000fe200078ec0ff */
[----:B------:R-:W-:Y:S01]  /*0f20*/  BSSY.RECONVERGENT B1, `(.L_x_48) ;  /* 0x0000047000017945 */ /* 0x000fe20003800200 */
[----:B------:R-:W-:Y:S02]  /*0f30*/  IMAD.MOV.U32 R23, RZ, RZ, R2 ;  /* 0x000000ffff177224 */ /* 0x000fe400078e0002 */
[----:B------:R-:W-:-:S13]  /*0f40*/  ISETP.NE.AND P1, PT, R20, 0x3, PT ;  /* 0x000000031400780c */ /* 0x000fda0003f25270 */
[----:B------:R-:W-:Y:S05]  /*0f50*/  @!P1 BRA `(.L_x_49) ;  /* 0x00000004000c9947 */ /* 0x000fea0003800000 */
[----:B------:R-:W-:Y:S01]  /*0f60*/  VIADD R19, R6, UR6 ;  /* 0x0000000606137c36 */ /* 0x000fe20008000000 */
[----:B------:R-:W-:Y:S01]  /*0f70*/  BSSY.RECONVERGENT B2, `(.L_x_50) ;  /* 0x000000d000027945 */ /* 0x000fe20003800200 */
[----:B------:R-:W-:-:S03]  /*0f80*/  PRMT R17, RZ, 0x7610, R17 ;  /* 0x00007610ff117816 */ /* 0x000fc60000000011 */
        /* <DEDUP_REMOVED lines=11> */
.L_x_51:
[----:B0-----:R-:W-:Y:S05]  /*1040*/  BSYNC.RECONVERGENT B2 ;  /* 0x0000000000027941 */ /* 0x001fea0003800200 */
.L_x_50:
[----:B-----5:R2:W-:Y:S01]  /*1050*/  STS.U16 [R26], R17 ;  /* 0x000000111a007388 */ /* 0x0205e20000000400 */
[----:B------:R-:W-:Y:S02]  /*1060*/  ISETP.NE.AND P0, PT, R20, RZ, PT ;  /* 0x000000ff1400720c */ /* 0x000fe40003f05270 */
[----:B------:R-:W-:-:S11]  /*1070*/  MOV R23, R3 ;  /* 0x0000000300177202 */ /* 0x000fd60000000f00 */
[----:B--2---:R-:W-:Y:S05]  /*1080*/  @!P0 BRA `(.L_x_49) ;  /* 0x0000000000c08947 */ /* 0x004fea0003800000 */
[----:B------:R-:W-:Y:S01]  /*1090*/  LOP3.LUT R21, R3, 0xf, RZ, 0xc0, !PT ;  /* 0x0000000f03157812 */ /* 0x000fe200078ec0ff */
[----:B------:R-:W-:Y:S01]  /*10a0*/  BSSY.RECONVERGENT B2, `(.L_x_52) ;  /* 0x0000013000027945 */ /* 0x000fe20003800200 */
[----:B-1----:R-:W-:-:S03]  /*10b0*/  SHF.R.U32.HI R16, RZ, 0x4, R3 ;  /* 0x00000004ff107819 */ /* 0x002fc60000011603 */
[----:B------:R-:W-:Y:S02]  /*10c0*/  VIADD R21, R21, UR6 ;  /* 0x0000000615157c36 */ /* 0x000fe40008000000 */
[----:B------:R-:W-:Y:S01]  /*10d0*/  VIADD R19, R16, UR10 ;  /* 0x0000000a10137c36 */ /* 0x000fe20008000000 */
[----:B------:R-:W-:Y:S02]  /*10e0*/  PRMT R16, RZ, 0x7610, R16 ;  /* 0x00007610ff107816 */ /* 0x000fe40000000010 */
        /* <DEDUP_REMOVED lines=14> */
.L_x_53:
[----:B------:R-:W-:Y:S05]  /*11d0*/  BSYNC.RECONVERGENT B2 ;  /* 0x0000000000027941 */ /* 0x000fea0003800200 */
.L_x_52:
[----:B-----5:R2:W-:Y:S01]  /*11e0*/  STS.U16 [R29], R16 ;  /* 0x000000101d007388 */ /* 0x0205e20000000400 */
[----:B------:R-:W-:Y:S01]  /*11f0*/  ISETP.NE.AND P0, PT, R20, 0x1, PT ;  /* 0x000000011400780c */ /* 0x000fe20003f05270 */
[----:B------:R-:W-:-:S12]  /*1200*/  IMAD.MOV.U32 R23, RZ, RZ, R7 ;  /* 0x000000ffff177224 */ /* 0x000fd800078e0007 */
[----:B--2---:R-:W-:Y:S05]  /*1210*/  @!P0 BRA `(.L_x_49) ;  /* 0x00000000005c8947 */ /* 0x004fea0003800000 */
[----:B------:R-:W-:Y:S01]  /*1220*/  LOP3.LUT R21, R7, 0xf, RZ, 0xc0, !PT ;  /* 0x0000000f07157812 */ /* 0x000fe200078ec0ff */
[----:B------:R-:W-:Y:S01]  /*1230*/  BSSY.RECONVERGENT B2, `(.L_x_54) ;  /* 0x0000013000027945 */ /* 0x000fe20003800200 */
[----:B------:R-:W-:-:S03]  /*1240*/  SHF.R.U32.HI R16, RZ, 0x4, R7 ;  /* 0x00000004ff107819 */ /* 0x000fc60000011607 */
[----:B------:R-:W-:Y:S02]  /*1250*/  VIADD R21, R21, UR6 ;  /* 0x0000000615157c36 */ /* 0x000fe40008000000 */
[----:B------:R-:W-:Y:S01]  /*1260*/  VIADD R19, R16, UR10 ;  /* 0x0000000a10137c36 */ /* 0x000fe20008000000 */
[----:B------:R-:W-:Y:S02]  /*1270*/  PRMT R16, RZ, 0x7610, R16 ;  /* 0x00007610ff107816 */ /* 0x000fe40000000010 */
[----:B------:R-:W-:-:S04]  /*1280*/  ISETP.GE.AND P0, PT, R21, UR18, PT ;  /* 0x0000001215007c0c */ /* 0x000fc8000bf06270 */
[----:B------:R-:W-:-:S13]  /*1290*/  ISETP.GE.U32.OR P0, PT, R19, UR11, P0 ;  /* 0x0000000b13007c0c */ /* 0x000fda0008706470 */
[----:B------:R-:W-:Y:S05]  /*12a0*/  @P0 BRA `(.L_x_55) ;  /* 0x00000000002c0947 */ /* 0x000fea0003800000 */
[----:B0-----:R-:W0:Y:S01]  /*12b0*/  LDC.64 R16, c[0x0][0x398] ;  /* 0x0000e600ff107b82 */ /* 0x001e220000000a00 */
[----:B------:R-:W-:Y:S01]  /*12c0*/  IADD3 R19, PT, PT, R19, UR14, RZ ;  /* 0x0000000e13137c10 */ /* 0x000fe2000fffe0ff */
[----:B------:R-:W1:Y:S01]  /*12d0*/  LDCU UR7, c[0x0][0x3d0] ;  /* 0x00007a00ff0777ac */ /* 0x000e620008000800 */
[----:B------:R-:W2:Y:S03]  /*12e0*/  LDCU UR8, c[0x0][0x3cc] ;  /* 0x00007980ff0877ac */ /* 0x000ea60008000800 */
[----:B0-----:R-:W-:Y:S02]  /*12f0*/  IMAD.WIDE R18, R19, 0x4, R16 ;  /* 0x0000000413127825 */ /* 0x001fe400078e0210 */
[----:B------:R-:W0:Y:S04]  /*1300*/  LDC.64 R16, c[0x0][0x380] ;  /* 0x0000e000ff107b82 */ /* 0x000e280000000a00 */
[----:B------:R-:W2:Y:S01]  /*1310*/  LDG.E.CONSTANT R18, desc[UR12][R18.64] ;  /* 0x0000000c12127981 */ /* 0x000ea2000c1e9900 */
[----:B-1----:R-:W-:-:S04]  /*1320*/  IMAD R21, R21, UR7, RZ ;  /* 0x0000000715157c24 */ /* 0x002fc8000f8e02ff */
[----:B--2---:R-:W-:-:S04]  /*1330*/  IMAD R21, R18, UR8, R21 ;  /* 0x0000000812157c24 */ /* 0x004fc8000f8e0215 */
[----:B0-----:R-:W-:-:S06]  /*1340*/  IMAD.WIDE R16, R21, 0x2, R16 ;  /* 0x0000000215107825 */ /* 0x001fcc00078e0210 */
[----:B------:R1:W5:Y:S02]  /*1350*/  LDG.E.U16.CONSTANT R16, desc[UR12][R16.64] ;  /* 0x0000000c10107981 */ /* 0x000364000c1e9500 */
.L_x_55:
[----:B------:R-:W-:Y:S05]  /*1360*/  BSYNC.RECONVERGENT B2 ;  /* 0x0000000000027941 */ /* 0x000fea0003800200 */
.L_x_54:
[----:B-----5:R2:W-:Y:S01]  /*1370*/  STS.U16 [R35], R16 ;  /* 0x0000001023007388 */ /* 0x0205e20000000400 */
[----:B------:R-:W-:-:S07]  /*1380*/  VIADD R23, R7, UR15 ;  /* 0x0000000f07177c36 */ /* 0x000fce0008000000 */
.L_x_49:
[----:B0-----:R-:W-:Y:S05]  /*1390*/  BSYNC.RECONVERGENT B1 ;  /* 0x0000000000017941 */ /* 0x001fea0003800200 */
.L_x_48:
[----:B------:R-:W-:Y:S01]  /*13a0*/  ISETP.GE.U32.AND P3, PT, R5, 0x3, PT ;  /* 0x000000030500780c */ /* 0x000fe20003f66070 */
[----:B------:R-:W-:-:S12]  /*13b0*/  BSSY.RECONVERGENT B1, `(.L_x_56) ;  /* 0x000006a000017945 */ /* 0x000fd80003800200 */
[----:B------:R-:W-:Y:S05]  /*13c0*/  @!P3 BRA `(.L_x_57) ;  /* 0x0000000400a0b947 */ /* 0x000fea0003800000 */
[----:B------:R-:W-:Y:S02]  /*13d0*/  IMAD.U32 R20, RZ, RZ, UR15 ;  /* 0x0000000fff147e24 */ /* 0x000fe4000f8e00ff */
[----:B------:R-:W-:Y:S02]  /*13e0*/  IMAD.U32 R22, RZ, RZ, UR15 ;  /* 0x0000000fff167e24 */ /* 0x000fe4000f8e00ff */
[----:B------:R-:W-:Y:S02]  /*13f0*/  VIADD R21, R23, UR15 ;  /* 0x0000000f17157c36 */ /* 0x000fe40008000000 */
[--C-:B------:R-:W-:Y:S02]  /*1400*/  IMAD R20, R20, 0x2, R23.reuse ;  /* 0x0000000214147824 */ /* 0x100fe400078e0217 */
[----:B------:R-:W-:-:S07]  /*1410*/  IMAD R22, R22, 0x3, R23 ;  /* 0x0000000316167824 */ /* 0x000fce00078e0217 */
.L_x_58:
[----:B------:R-:W-:Y:S02]  /*1420*/  LOP3.LUT R38, R21, 0xf, RZ, 0xc0, !PT ;  /* 0x0000000f15267812 */ /* 0x000fe400078ec0ff */
[----:B------:R-:W-:-:S03]  /*1430*/  SHF.R.U32.HI R41, RZ, 0x4, R21 ;  /* 0x00000004ff297819 */ /* 0x000fc60000011615 */
[----:B------:R-:W-:Y:S01]  /*1440*/  VIADD R39, R38, UR6 ;  /* 0x0000000626277c36 */ /* 0x000fe20008000000 */
[----:B-1----:R-:W-:-:S04]  /*1450*/  IADD3 R19, PT, PT, R41, UR10, RZ ;  /* 0x0000000a29137c10 */ /* 0x002fc8000fffe0ff */
[----:B------:R-:W-:-:S04]  /*1460*/  ISETP.GE.AND P0, PT, R39, UR18, PT ;  /* 0x0000001227007c0c */ /* 0x000fc8000bf06270 */
[----:B------:R-:W-:-:S13]  /*1470*/  ISETP.GE.OR P2, PT, R19, UR11, P0 ;  /* 0x0000000b13007c0c */ /* 0x000fda0008746670 */
[----:B-12---:R-:W0:Y:S01]  /*1480*/  @!P2 LDC.64 R16, c[0x0][0x398] ;  /* 0x0000e600ff10ab82 */ /* 0x006e220000000a00 */
[----:B------:R-:W-:-:S07]  /*1490*/  @!P2 VIADD R19, R19, UR14 ;  /* 0x0000000e1313ac36 */ /* 0x000fce0008000000 */
[----:B------:R-:W1:Y:S01]  /*14a0*/  @!P2 LDC R45, c[0x0][0x3cc] ;  /* 0x0000f300ff2dab82 */ /* 0x000e620000000800 */
[----:B0-----:R-:W-:-:S07]  /*14b0*/  @!P2 IMAD.WIDE R18, R19, 0x4, R16 ;  /* 0x000000041312a825 */ /* 0x001fce00078e0210 */
[----:B------:R-:W0:Y:S01]  /*14c0*/  @!P2 LDC R16, c[0x0][0x3d0] ;  /* 0x0000f400ff10ab82 */ /* 0x000e220000000800 */
[----:B------:R-:W1:Y:S01]  /*14d0*/  @!P2 LDG.E.CONSTANT R18, desc[UR12][R18.64] ;  /* 0x0000000c1212a981 */ /* 0x000e62000c1e9900 */
[----:B------:R-:W-:Y:S02]  /*14e0*/  SHF.R.U32.HI R40, RZ, 0x4, R23 ;  /* 0x00000004ff287819 */ /* 0x000fe40000011617 */
[----:B------:R-:W-:-:S03]  /*14f0*/  PRMT R44, RZ, 0x7610, R44 ;  /* 0x00007610ff2c7816 */ /* 0x000fc6000000002c */
[----:B------:R-:W-:Y:S02]  /*1500*/  VIADD R43, R40, UR10 ;  /* 0x0000000a282b7c36 */ /* 0x000fe40008000000 */
[----:B0-----:R-:W-:Y:S02]  /*1510*/  @!P2 IMAD R39, R39, R16, RZ ;  /* 0x000000102727a224 */ /* 0x001fe400078e02ff */
[----:B------:R-:W0:Y:S02]  /*1520*/  @!P2 LDC.64 R16, c[0x0][0x380] ;  /* 0x0000e000ff10ab82 */ /* 0x000e240000000a00 */
[----:B-1----:R-:W-:Y:S01]  /*1530*/  @!P2 IMAD R45, R18, R45, R39 ;  /* 0x0000002d122da224 */ /* 0x002fe200078e0227 */
[----:B------:R-:W-:-:S03]  /*1540*/  LOP3.LUT R39, R23, 0xf, RZ, 0xc0, !PT ;  /* 0x0000000f17277812 */ /* 0x000fc600078ec0ff */
[----:B0-----:R-:W-:-:S04]  /*1550*/  @!P2 IMAD.WIDE R18, R45, 0x2, R16 ;  /* 0x000000022d12a825 */ /* 0x001fc800078e0210 */
[----:B------:R-:W-:Y:S01]  /*1560*/  VIADD R42, R39, UR6 ;  /* 0x00000006272a7c36 */ /* 0x000fe20008000000 */
[----:B------:R0:W2:Y:S04]  /*1570*/  @!P2 LDG.E.U16.CONSTANT R44, desc[UR12][R18.64] ;  /* 0x0000000c122ca981 */ /* 0x0000a8000c1e9500 */
[----:B------:R-:W-:-:S04]  /*1580*/  ISETP.GE.AND P0, PT, R42, UR18, PT ;  /* 0x000000122a007c0c */ /* 0x000fc8000bf06270 */
        /* <DEDUP_REMOVED lines=15> */
[----:B------:R-:W-:-:S06]  /*1680*/  PRMT R45, RZ, 0x7610, R45 ;  /* 0x00007610ff2d7816 */ /* 0x000fcc000000002d */
        /* <DEDUP_REMOVED lines=8> */
[----:B------:R-:W4:Y:S04]  /*1710*/  @!P0 LDG.E.CONSTANT R42, desc[UR12][R42.64] ;  /* 0x0000000c2a2a8981 */ /* 0x000f28000c1e9900 */
[----:B------:R-:W4:Y:S08]  /*1720*/  @!P0 LDC R17, c[0x0][0x3cc] ;  /* 0x0000f300ff118b82 */ /* 0x000f300000000800 */
[----:B------:R-:W1:Y:S01]  /*1730*/  S2UR UR8, SR_CgaCtaId ;  /* 0x00000000000879c3 */ /* 0x000e620000008800 */
[----:B0-----:R-:W-:Y:S01]  /*1740*/  @!P0 IMAD R39, R39, R16, RZ ;  /* 0x0000001027278224 */ /* 0x001fe200078e02ff */
[----:B------:R-:W-:Y:S01]  /*1750*/  UMOV UR7, 0x400 ;  /* 0x0000040000077882 */ /* 0x000fe20000000000 */
[----:B------:R-:W-:Y:S01]  /*1760*/  IMAD R38, R41, 0x18, R38 ;  /* 0x0000001829267824 */ /* 0x000fe200078e0226 */
[----:B-1----:R-:W-:-:S06]  /*1770*/  ULEA UR7, UR8, UR7, 0x18 ;  /* 0x0000000708077291 */ /* 0x002fcc000f8ec0ff */
[----:B------:R-:W-:Y:S02]  /*1780*/  LEA R40, R40, UR7, 0x1 ;  /* 0x0000000728287c11 */ /* 0x000fe4000f8e08ff */
[----:B------:R-:W-:-:S03]  /*1790*/  SHF.R.U32.HI R41, RZ, 0x4, R22 ;  /* 0x00000004ff297819 */ /* 0x000fc60000011616 */
[----:B---3--:R0:W-:Y:S02]  /*17a0*/  STS.U16 [R40], R45 ;  /* 0x0000002d28007388 */ /* 0x0081e40000000400 */
[----:B0-----:R-:W-:Y:S01]  /*17b0*/  PRMT R40, RZ, 0x7610, R40 ;  /* 0x00007610ff287816 */ /* 0x001fe20000000028 */
[----:B----4-:R-:W-:Y:S02]  /*17c0*/  @!P0 IMAD R39, R42, R17, R39 ;  /* 0x000000112a278224 */ /* 0x010fe400078e0227 */
[----:B------:R-:W0:Y:S01]  /*17d0*/  @!P0 LDC.64 R16, c[0x0][0x380] ;  /* 0x0000e000ff108b82 */ /* 0x000e220000000a00 */
[----:B------:R-:W-:-:S05]  /*17e0*/  LOP3.LUT R42, R22, 0xf, RZ, 0xc0, !PT ;  /* 0x0000000f162a7812 */ /* 0x000fca00078ec0ff */
[----:B------:R-:W-:Y:S02]  /*17f0*/  VIADD R43, R42, UR6 ;  /* 0x000000062a2b7c36 */ /* 0x000fe40008000000 */
[----:B0-----:R-:W-:-:S05]  /*1800*/  @!P0 IMAD.WIDE R16, R39, 0x2, R16 ;  /* 0x0000000227108825 */ /* 0x001fca00078e0210 */
[----:B------:R0:W3:Y:S01]  /*1810*/  @!P0 LDG.E.U16.CONSTANT R40, desc[UR12][R16.64] ;  /* 0x0000000c10288981 */ /* 0x0000e2000c1e9500 */
        /* <DEDUP_REMOVED lines=9> */
[----:B------:R-:W0:Y:S01]  /*18b0*/  @!P0 LDG.E.CONSTANT R38, desc[UR12][R38.64] ;  /* 0x0000000c26268981 */ /* 0x000e22000c1e9900 */
[----:B-1----:R-:W-:-:S04]  /*18c0*/  @!P0 IMAD R43, R43, R16, RZ ;  /* 0x000000102b2b8224 */ /* 0x002fc800078e02ff */
[----:B0-----:R-:W-:Y:S02]  /*18d0*/  @!P0 IMAD R43, R38, R17, R43 ;  /* 0x00000011262b8224 */ /* 0x001fe400078e022b */
[----:B------:R-:W0:Y:S02]  /*18e0*/  @!P0 LDC.64 R16, c[0x0][0x380] ;  /* 0x0000e000ff108b82 */ /* 0x000e240000000a00 */
[----:B0-----:R-:W-:Y:S01]  /*18f0*/  @!P0 IMAD.WIDE R16, R43, 0x2, R16 ;  /* 0x000000022b108825 */ /* 0x001fe200078e0210 */
[----:B------:R-:W-:-:S06]  /*1900*/  PRMT R43, RZ, 0x7610, R43 ;  /* 0x00007610ff2b7816 */ /* 0x000fcc000000002b */
[----:B------:R0:W4:Y:S01]  /*1910*/  @!P0 LDG.E.U16.CONSTANT R43, desc[UR12][R16.64] ;  /* 0x0000000c102b8981 */ /* 0x000122000c1e9500 */
[----:B------:R-:W-:Y:S02]  /*1920*/  IMAD R18, R19, 0x18, R18 ;  /* 0x0000001813127824 */ /* 0x000fe400078e0212 */
[----:B------:R-:W-:Y:S02]  /*1930*/  IMAD R41, R41, 0x18, R42 ;  /* 0x0000001829297824 */ /* 0x000fe400078e022a */
[----:B------:R-:W-:Y:S01]  /*1940*/  IMAD.U32 R38, RZ, RZ, UR15 ;  /* 0x0000000fff267e24 */ /* 0x000fe2000f8e00ff */
[----:B------:R-:W-:Y:S01]  /*1950*/  LEA R19, R18, UR7, 0x1 ;  /* 0x0000000712137c11 */ /* 0x000fe2000f8e08ff */
[----:B------:R-:W-:Y:S01]  /*1960*/  IMAD.U32 R42, RZ, RZ, UR15 ;  /* 0x0000000fff2a7e24 */ /* 0x000fe2000f8e00ff */
[----:B------:R-:W-:Y:S01]  /*1970*/  LEA R18, R41, UR7, 0x1 ;  /* 0x0000000729127c11 */ /* 0x000fe2000f8e08ff */
[----:B--2---:R1:W-:Y:S01]  /*1980*/  STS.U16 [R45], R44 ;  /* 0x0000002c2d007388 */ /* 0x0043e20000000400 */
[----:B------:R-:W-:-:S03]  /*1990*/  IADD3 R23, PT, PT, R38, UR15, R23 ;  /* 0x0000000f26177c10 */ /* 0x000fc6000fffe017 */
[----:B---3--:R1:W-:Y:S01]  /*19a0*/  STS.U16 [R19], R40 ;  /* 0x0000002813007388 */ /* 0x0083e20000000400 */
[----:B------:R-:W-:-:S04]  /*19b0*/  IADD3 R23, PT, PT, R42, UR15, R23 ;  /* 0x0000000f2a177c10 */ /* 0x000fc8000fffe017 */
[----:B------:R-:W-:Y:S01]  /*19c0*/  ISETP.GE.U32.AND P0, PT, R23, 0x200, PT ;  /* 0x000002001700780c */ /* 0x000fe20003f06070 */
[----:B0-----:R-:W-:Y:S01]  /*19d0*/  IMAD.U32 R17, RZ, RZ, UR15 ;  /* 0x0000000fff117e24 */ /* 0x001fe2000f8e00ff */
[----:B------:R-:W-:Y:S01]  /*19e0*/  MOV R39, UR15 ;  /* 0x0000000f00277c02 */ /* 0x000fe20008000f00 */
[----:B------:R-:W-:Y:S02]  /*19f0*/  IMAD.U32 R16, RZ, RZ, UR15 ;  /* 0x0000000fff107e24 */ /* 0x000fe4000f8e00ff */
[----:B------:R-:W-:Y:S02]  /*1a00*/  IMAD R20, R17, 0x4, R20 ;  /* 0x0000000411147824 */ /* 0x000fe400078e0214 */
[----:B------:R-:W-:Y:S02]  /*1a10*/  IMAD R22, R39, 0x4, R22 ;  /* 0x0000000427167824 */ /* 0x000fe400078e0216 */
[----:B------:R-:W-:Y:S01]  /*1a20*/  IMAD R21, R16, 0x4, R21 ;  /* 0x0000000410157824 */ /* 0x000fe200078e0215 */
[----:B----4-:R1:W-:Y:S03]  /*1a30*/  STS.U16 [R18], R43 ;  /* 0x0000002b12007388 */ /* 0x0103e60000000400 */
[----:B------:R-:W-:Y:S05]  /*1a40*/  @!P0 BRA `(.L_x_58) ;  /* 0xfffffff800748947 */ /* 0x000fea000383ffff */
.L_x_57:
[----:B------:R-:W-:Y:S05]  /*1a50*/  BSYNC.RECONVERGENT B1 ;  /* 0x0000000000017941 */ /* 0x000fea0003800200 */
.L_x_56:
[----:B------:R-:W-:Y:S01]  /*1a60*/  BSSY.RECONVERGENT B1, `(.L_x_59) ;  /* 0x000003a000017945 */ /* 0x000fe20003800200 */
[----:B------:R-:W-:-:S03]  /*1a70*/  IMAD.MOV.U32 R21, RZ, RZ, R2 ;  /* 0x000000ffff157224 */ /* 0x000fc600078e0002 */
[----:B------:R-:W-:Y:S05]  /*1a80*/  @!P1 BRA `(.L_x_60) ;  /* 0x0000000000dc9947 */ /* 0x000fea0003800000 */
[----:B-1----:R-:W0:Y:S01]  /*1a90*/  LDC R19, c[0x0][0x3bc] ;  /* 0x0000ef00ff137b82 */ /* 0x002e220000000800 */
[----:B--2---:R-:W-:Y:S01]  /*1aa0*/  VIADD R16, R6, UR6 ;  /* 0x0000000606107c36 */ /* 0x004fe20008000000 */
[----:B------:R-:W-:Y:S04]  /*1ab0*/  BSSY.RECONVERGENT B2, `(.L_x_61) ;  /* 0x000000c000027945 */ /* 0x000fe80003800200 */
[----:B------:R-:W-:Y:S02]  /*1ac0*/  ISETP.GE.AND P0, PT, R16, UR18, PT ;  /* 0x0000001210007c0c */ /* 0x000fe4000bf06270 */
[----:B------:R-:W-:Y:S02]  /*1ad0*/  PRMT R16, RZ, 0x7610, R16 ;  /* 0x00007610ff107816 */ /* 0x000fe40000000010 */
[----:B0-----:R-:W-:-:S13]  /*1ae0*/  ISETP.GE.OR P0, PT, R24, R19, P0 ;  /* 0x000000131800720c */ /* 0x001fda0000706670 */
[----:B------:R-:W-:Y:S05]  /*1af0*/  @P0 BRA `(.L_x_62) ;  /* 0x00000000001c0947 */ /* 0x000fea0003800000 */
[----:B------:R-:W0:Y:S01]  /*1b00*/  LDCU UR8, c[0x0][0x3d8] ;  /* 0x00007b00ff0877ac */ /* 0x000e220008000800 */
[----:B------:R-:W-:Y:S01]  /*1b10*/  IADD3 R17, PT, PT, R6, UR6, RZ ;  /* 0x0000000606117c10 */ /* 0x000fe2000fffe0ff */
[----:B------:R-:W1:Y:S01]  /*1b20*/  LDCU UR7, c[0x0][0x3dc] ;  /* 0x00007b80ff0777ac */ /* 0x000e620008000800 */
[----:B0-----:R-:W-:-:S04]  /*1b30*/  IMAD R16, R24, UR8, R25 ;  /* 0x0000000818107c24 */ /* 0x001fc8000f8e0219 */
[----:B-1----:R-:W-:-:S04]  /*1b40*/  IMAD R17, R17, UR7, R16 ;  /* 0x0000000711117c24 */ /* 0x002fc8000f8e0210 */
[----:B-----5:R-:W-:-:S06]  /*1b50*/  IMAD.WIDE R16, R17, 0x2, R32 ;  /* 0x0000000211107825 */ /* 0x020fcc00078e0220 */
[----:B------:R0:W5:Y:S02]  /*1b60*/  LD.E.U16 R16, desc[UR12][R16.64] ;  /* 0x0000000c10107980 */ /* 0x000164000c101500 */
.L_x_62:
[----:B------:R-:W-:Y:S05]  /*1b70*/  BSYNC.RECONVERGENT B2 ;  /* 0x0000000000027941 */ /* 0x000fea0003800200 */
.L_x_61:
[----:B-----5:R3:W-:Y:S01]  /*1b80*/  STS.U16 [R27], R16 ;  /* 0x000000101b007388 */ /* 0x0207e20000000400 */
[----:B------:R-:W-:Y:S01]  /*1b90*/  LOP3.LUT R18, R5, 0x3, RZ, 0xc0, !PT ;  /* 0x0000000305127812 */ /* 0x000fe200078ec0ff */
[----:B------:R-:W-:-:S03]  /*1ba0*/  IMAD.MOV.U32 R21, RZ, RZ, R3 ;  /* 0x000000ffff157224 */ /* 0x000fc600078e0003 */
[----:B------:R-:W-:-:S13]  /*1bb0*/  ISETP.NE.AND P0, PT, R18, RZ, PT ;  /* 0x000000ff1200720c */ /* 0x000fda0003f05270 */
[----:B---3--:R-:W-:Y:S05]  /*1bc0*/  @!P0 BRA `(.L_x_60) ;  /* 0x00000000008c8947 */ /* 0x008fea0003800000 */
[----:B------:R-:W-:Y:S01]  /*1bd0*/  LOP3.LUT R16, R3, 0xf, RZ, 0xc0, !PT ;  /* 0x0000000f03107812 */ /* 0x000fe200078ec0ff */
[----:B------:R-:W-:Y:S01]  /*1be0*/  BSSY.RECONVERGENT B2, `(.L_x_63) ;  /* 0x000000f000027945 */ /* 0x000fe20003800200 */
[----:B0-----:R-:W-:-:S03]  /*1bf0*/  SHF.R.U32.HI R17, RZ, 0x4, R3 ;  /* 0x00000004ff117819 */ /* 0x001fc60000011603 */
[----:B------:R-:W-:Y:S02]  /*1c00*/  VIADD R21, R16, UR6 ;  /* 0x0000000610157c36 */ /* 0x000fe40008000000 */
[----:B------:R-:W-:Y:S01]  /*1c10*/  VIADD R20, R17, UR4 ;  /* 0x0000000411147c36 */ /* 0x000fe20008000000 */
[----:B------:R-:W-:Y:S02]  /*1c20*/  PRMT R17, RZ, 0x7610, R17 ;  /* 0x00007610ff117816 */ /* 0x000fe40000000011 */
[----:B------:R-:W-:-:S04]  /*1c30*/  ISETP.GE.AND P0, PT, R21, UR18, PT ;  /* 0x0000001215007c0c */ /* 0x000fc8000bf06270 */
[----:B------:R-:W-:-:S13]  /*1c40*/  ISETP.GE.OR P0, PT, R20, R19, P0 ;  /* 0x000000131400720c */ /* 0x000fda0000706670 */
[----:B------:R-:W-:Y:S05]  /*1c50*/  @P0 BRA `(.L_x_64) ;  /* 0x00000000001c0947 */ /* 0x000fea0003800000 */
[----:B------:R-:W0:Y:S01]  /*1c60*/  LDCU UR8, c[0x0][0x3d8] ;  /* 0x00007b00ff0877ac */ /* 0x000e220008000800 */
[----:B------:R-:W-:Y:S01]  /*1c70*/  VIADD R17, R16, UR6 ;  /* 0x0000000610117c36 */ /* 0x000fe20008000000 */
[----:B------:R-:W1:Y:S01]  /*1c80*/  LDCU UR7, c[0x0][0x3dc] ;  /* 0x00007b80ff0777ac */ /* 0x000e620008000800 */
[----:B0-----:R-:W-:-:S04]  /*1c90*/  IMAD R20, R20, UR8, R25 ;  /* 0x0000000814147c24 */ /* 0x001fc8000f8e0219 */
[----:B-1----:R-:W-:-:S04]  /*1ca0*/  IMAD R17, R17, UR7, R20 ;  /* 0x0000000711117c24 */ /* 0x002fc8000f8e0214 */
[----:B------:R-:W-:-:S06]  /*1cb0*/  IMAD.WIDE R16, R17, 0x2, R32 ;  /* 0x0000000211107825 */ /* 0x000fcc00078e0220 */
[----:B------:R0:W5:Y:S02]  /*1cc0*/  LD.E.U16 R17, desc[UR12][R16.64] ;  /* 0x0000000c10117980 */ /* 0x000164000c101500 */
.L_x_64:
[----:B------:R-:W-:Y:S05]  /*1cd0*/  BSYNC.RECONVERGENT B2 ;  /* 0x0000000000027941 */ /* 0x000fea0003800200 */
.L_x_63:
[----:B-----5:R3:W-:Y:S01]  /*1ce0*/  STS.U16 [R34], R17 ;  /* 0x0000001122007388 */ /* 0x0207e20000000400 */
[----:B------:R-:W-:Y:S01]  /*1cf0*/  ISETP.NE.AND P0, PT, R18, 0x1, PT ;  /* 0x000000011200780c */ /* 0x000fe20003f05270 */
[----:B------:R-:W-:-:S12]  /*1d00*/  IMAD.MOV.U32 R21, RZ, RZ, R7 ;  /* 0x000000ffff157224 */ /* 0x000fd800078e0007 */
[----:B---3--:R-:W-:Y:S05]  /*1d10*/  @!P0 BRA `(.L_x_60) ;  /* 0x0000000000388947 */ /* 0x008fea0003800000 */
[----:B0-----:R-:W-:Y:S01]  /*1d20*/  LOP3.LUT R16, R7, 0xf, RZ, 0xc0, !PT ;  /* 0x0000000f07107812 */ /* 0x001fe200078ec0ff */
[----:B------:R-:W-:Y:S01]  /*1d30*/  BSSY.RECONVERGENT B2, `(.L_x_65) ;  /* 0x000000a000027945 */ /* 0x000fe20003800200 */
[----:B------:R-:W-:Y:S02]  /*1d40*/  PRMT R17, RZ, 0x7610, R17 ;  /* 0x00007610ff117816 */ /* 0x000fe40000000011 */
[----:B------:R-:W-:-:S04]  /*1d50*/  IADD3 R16, PT, PT, R16, UR6, RZ ;  /* 0x0000000610107c10 */ /* 0x000fc8000fffe0ff */
[----:B------:R-:W-:-:S04]  /*1d60*/  ISETP.GE.AND P0, PT, R16, UR18, PT ;  /* 0x0000001210007c0c */ /* 0x000fc8000bf06270 */
[----:B------:R-:W-:-:S13]  /*1d70*/  ISETP.GE.OR P0, PT, R28, R19, P0 ;  /* 0x000000131c00720c */ /* 0x000fda0000706670 */
[----:B------:R-:W-:Y:S05]  /*1d80*/  @P0 BRA `(.L_x_66) ;  /* 0x0000000000100947 */ /* 0x000fea0003800000 */
[----:B------:R-:W0:Y:S02]  /*1d90*/  LDCU UR7, c[0x0][0x3dc] ;  /* 0x00007b80ff0777ac */ /* 0x000e240008000800 */
[----:B0-----:R-:W-:-:S04]  /*1da0*/  IMAD R17, R16, UR7, R37 ;  /* 0x0000000710117c24 */ /* 0x001fc8000f8e0225 */
[----:B------:R-:W-:-:S06]  /*1db0*/  IMAD.WIDE R16, R17, 0x2, R32 ;  /* 0x0000000211107825 */ /* 0x000fcc00078e0220 */
[----:B------:R0:W5:Y:S02]  /*1dc0*/  LD.E.U16 R17, desc[UR12][R16.64] ;  /* 0x0000000c10117980 */ /* 0x000164000c101500 */
.L_x_66:
[----:B------:R-:W-:Y:S05]  /*1dd0*/  BSYNC.RECONVERGENT B2 ;  /* 0x0000000000027941 */ /* 0x000fea0003800200 */
.L_x_65:
[----:B-----5:R3:W-:Y:S01]  /*1de0*/  STS.U16 [R36], R17 ;  /* 0x0000001124007388 */ /* 0x0207e20000000400 */
[----:B------:R-:W-:-:S07]  /*1df0*/  VIADD R21, R7, UR15 ;  /* 0x0000000f07157c36 */ /* 0x000fce0008000000 */
.L_x_60:
[----:B------:R-:W-:Y:S05]  /*1e00*/  BSYNC.RECONVERGENT B1 ;  /* 0x0000000000017941 */ /* 0x000fea0003800200 */
.L_x_59:
[----:B------:R-:W-:Y:S05]  /*1e10*/  @!P3 BRA `(.L_x_47) ;  /* 0x000000040018b947 */ /* 0x000fea0003800000 */
.L_x_67:
[----:B----4-:R-:W-:Y:S02]  /*1e20*/  LOP3.LUT R22, R21, 0xf, RZ, 0xc0, !PT ;  /* 0x0000000f15167812 */ /* 0x010fe400078ec0ff */
[----:B------:R-:W-:Y:S02]  /*1e30*/  SHF.R.U32.HI R39, RZ, 0x4, R21 ;  /* 0x00000004ff277819 */ /* 0x000fe40000011615 */
[----:B------:R-:W-:Y:S01]  /*1e40*/  PRMT R23, RZ, 0x7610, R23 ;  /* 0x00007610ff177816 */ /* 0x000fe20000000017 */
[----:B-1----:R-:W-:Y:S02]  /*1e50*/  VIADD R19, R22, UR6 ;  /* 0x0000000616137c36 */ /* 0x002fe40008000000 */
        /* <DEDUP_REMOVED lines=8> */
[----:B------:R-:W-:Y:S01]  /*1ee0*/  VIADD R38, R21, UR15 ;  /* 0x0000000f15267c36 */ /* 0x000fe20008000000 */
[----:B------:R-:W1:Y:S01]  /*1ef0*/  S2UR UR8, SR_CgaCtaId ;  /* 0x00000000000879c3 */ /* 0x000e620000008800 */
[----:B------:R-:W-:Y:S01]  /*1f00*/  UMOV UR7, 0x400 ;  /* 0x0000040000077882 */ /* 0x000fe20000000000 */
[----:B------:R-:W-:Y:S01]  /*1f10*/  IMAD R39, R39, 0x18, R22 ;  /* 0x0000001827277824 */ /* 0x000fe200078e0216 */
[----:B------:R-:W-:Y:S01]  /*1f20*/  UIADD3 UR7, UPT, UPT, UR7, 0x600, URZ ;  /* 0x0000060007077890 */ /* 0x000fe2000fffe0ff */
[----:B------:R-:W-:Y:S02]  /*1f30*/  LOP3.LUT R20, R38, 0xf, RZ, 0xc0, !PT ;  /* 0x0000000f26147812 */ /* 0x000fe400078ec0ff */
[----:B------:R-:W-:Y:S02]  /*1f40*/  SHF.R.U32.HI R21, RZ, 0x4, R38 ;  /* 0x00000004ff157819 */ /* 0x000fe40000011626 */
[----:B------:R-:W-:Y:S01]  /*1f50*/  PRMT R22, RZ, 0x7610, R22 ;  /* 0x00007610ff167816 */ /* 0x000fe20000000016 */
[----:B------:R-:W-:Y:S01]  /*1f60*/  VIADD R41, R20, UR6 ;  /* 0x0000000614297c36 */ /* 0x000fe20008000000 */
[----:B------:R-:W-:-:S04]  /*1f70*/  IADD3 R40, PT, PT, R21, UR4, RZ ;  /* 0x0000000415287c10 */ /* 0x000fc8000fffe0ff */
[----:B------:R-:W-:-:S04]  /*1f80*/  ISETP.GE.AND P0, PT, R41, UR18, PT ;  /* 0x0000001229007c0c */ /* 0x000fc8000bf06270 */
[----:B------:R-:W-:Y:S01]  /*1f90*/  ISETP.GE.OR P0, PT, R40, UR9, P0 ;  /* 0x0000000928007c0c */ /* 0x000fe20008706670 */
[----:B-1----:R-:W-:-:S06]  /*1fa0*/  ULEA UR7, UR8, UR7, 0x18 ;  /* 0x0000000708077291 */ /* 0x002fcc000f8ec0ff */
[----:B------:R-:W-:-:S06]  /*1fb0*/  LEA R42, R39, UR7, 0x1 ;  /* 0x00000007272a7c11 */ /* 0x000fcc000f8e08ff */
[----:B------:R-:W1:Y:S02]  /*1fc0*/  @!P0 LDC.64 R16, c[0x0][0x3d8] ;  /* 0x0000f600ff108b82 */ /* 0x000e640000000a00 */
[----:B-1----:R-:W-:-:S04]  /*1fd0*/  @!P0 IMAD R16, R40, R16, R25 ;  /* 0x0000001028108224 */ /* 0x002fc800078e0219 */
[----:B------:R-:W-:-:S04]  /*1fe0*/  @!P0 IMAD R17, R41, R17, R16 ;  /* 0x0000001129118224 */ /* 0x000fc800078e0210 */
[----:B0-----:R-:W-:Y:S01]  /*1ff0*/  @!P0 IMAD.WIDE R18, R17, 0x2, R32 ;  /* 0x0000000211128825 */ /* 0x001fe200078e0220 */
[----:B--2---:R0:W-:Y:S04]  /*2000*/  STS.U16 [R42], R23 ;  /* 0x000000172a007388 */ /* 0x0041e80000000400 */
[----:B------:R1:W2:Y:S01]  /*2010*/  @!P0 LD.E.U16 R22, desc[UR12][R18.64] ;  /* 0x0000000c12168980 */ /* 0x0002a2000c101500 */
[----:B------:R-:W-:Y:S02]  /*2020*/  VIADD R40, R38, UR15 ;  /* 0x0000000f26287c36 */ /* 0x000fe40008000000 */
[--C-:B------:R-:W-:Y:S01]  /*2030*/  IMAD R21, R21, 0x18, R20.reuse ;  /* 0x0000001815157824 */ /* 0x100fe200078e0214 */
[----:B------:R-:W-:Y:S02]  /*2040*/  PRMT R20, RZ, 0x7610, R20 ;  /* 0x00007610ff147816 */ /* 0x000fe40000000014 */
[----:B------:R-:W-:-:S02]  /*2050*/  LOP3.LUT R38, R40, 0xf, RZ, 0xc0, !PT ;  /* 0x0000000f28267812 */ /* 0x000fc400078ec0ff */
[----:B------:R-:W-:-:S03]  /*2060*/  SHF.R.U32.HI R39, RZ, 0x4, R40 ;  /* 0x00000004ff277819 */ /* 0x000fc60000011628 */
[----:B------:R-:W-:Y:S02]  /*2070*/  VIADD R43, R38, UR6 ;  /* 0x00000006262b7c36 */ /* 0x000fe40008000000 */
[----:B------:R-:W-:-:S03]  /*2080*/  VIADD R41, R39, UR4 ;  /* 0x0000000427297c36 */ /* 0x000fc60008000000 */
[----:B------:R-:W-:-:S04]  /*2090*/  ISETP.GE.AND P0, PT, R43, UR18, PT ;  /* 0x000000122b007c0c */ /* 0x000fc8000bf06270 */
[----:B------:R-:W-:-:S13]  /*20a0*/  ISETP.GE.OR P0, PT, R41, UR9, P0 ;  /* 0x0000000929007c0c */ /* 0x000fda0008706670 */
[----:B------:R-:W3:Y:S02]  /*20b0*/  @!P0 LDC.64 R16, c[0x0][0x3d8] ;  /* 0x0000f600ff108b82 */ /* 0x000ee40000000a00 */
[----:B---3--:R-:W-:Y:S01]  /*20c0*/  @!P0 IMAD R16, R41, R16, R25 ;  /* 0x0000001029108224 */ /* 0x008fe200078e0219 */
[----:B------:R-:W-:-:S03]  /*20d0*/  LEA R41, R21, UR7, 0x1 ;  /* 0x0000000715297c11 */ /* 0x000fc6000f8e08ff */
[----:B------:R-:W-:-:S04]  /*20e0*/  @!P0 IMAD R17, R43, R17, R16 ;  /* 0x000000112b118224 */ /* 0x000fc800078e0210 */
[----:B-1----:R-:W-:Y:S01]  /*20f0*/  @!P0 IMAD.WIDE R18, R17, 0x2, R32 ;  /* 0x0000000211128825 */ /* 0x002fe200078e0220 */
[----:B--2---:R4:W-:Y:S04]  /*2100*/  STS.U16 [R41], R22 ;  /* 0x0000001629007388 */ /* 0x0049e80000000400 */
[----:B------:R1:W2:Y:S01]  /*2110*/  @!P0 LD.E.U16 R20, desc[UR12][R18.64] ;  /* 0x0000000c12148980 */ /* 0x0002a2000c101500 */
[----:B------:R-:W-:Y:S02]  /*2120*/  VIADD R21, R40, UR15 ;  /* 0x0000000f28157c36 */ /* 0x000fe40008000000 */
[----:B------:R-:W-:-:S03]  /*2130*/  IMAD R38, R39, 0x18, R38 ;  /* 0x0000001827267824 */ /* 0x000fc600078e0226 */
[----:B------:R-:W-:Y:S02]  /*2140*/  LOP3.LUT R40, R21, 0xf, RZ, 0xc0, !PT ;  /* 0x0000000f15287812 */ /* 0x000fe400078ec0ff */
[----:B0-----:R-:W-:Y:S02]  /*2150*/  SHF.R.U32.HI R23, RZ, 0x4, R21 ;  /* 0x00000004ff177819 */ /* 0x001fe40000011615 */
[----:B-1----:R-:W-:Y:S01]  /*2160*/  PRMT R18, RZ, 0x7610, R18 ;  /* 0x00007610ff127816 */ /* 0x002fe20000000012 */
[----:B------:R-:W-:Y:S01]  /*2170*/  VIADD R43, R40, UR6 ;  /* 0x00000006282b7c36 */ /* 0x000fe20008000000 */
[----:B------:R-:W-:Y:S02]  /*2180*/  IADD3 R42, PT, PT, R23, UR4, RZ ;  /* 0x00000004172a7c10 */ /* 0x000fe4000fffe0ff */
[----:B------:R-:W-:Y:S02]  /*2190*/  LEA R19, R38, UR7, 0x1 ;  /* 0x0000000726137c11 */ /* 0x000fe4000f8e08ff */
[----:B------:R-:W-:-:S04]  /*21a0*/  ISETP.GE.AND P0, PT, R43, UR18, PT ;  /* 0x000000122b007c0c */ /* 0x000fc8000bf06270 */
[----:B------:R-:W-:-:S13]  /*21b0*/  ISETP.GE.OR P0, PT, R42, UR9, P0 ;  /* 0x000000092a007c0c */ /* 0x000fda0008706670 */
[----:B------:R-:W0:Y:S02]  /*21c0*/  @!P0 LDC.64 R16, c[0x0][0x3d8] ;  /* 0x0000f600ff108b82 */ /* 0x000e240000000a00 */
[----:B0-----:R-:W-:-:S04]  /*21d0*/  @!P0 IMAD R16, R42, R16, R25 ;  /* 0x000000102a108224 */ /* 0x001fc800078e0219 */
        /* <DEDUP_REMOVED lines=10> */
.L_x_47:
[----:B0-----:R-:W-:Y:S05]  /*2280*/  BSYNC.RECONVERGENT B0 ;  /* 0x0000000000007941 */ /* 0x001fea0003800200 */
.L_x_46:
[----:B------:R-:W-:Y:S01]  /*2290*/  BAR.SYNC.DEFER_BLOCKING 0x0 ;  /* 0x0000000000007b1d */ /* 0x000fe20000010000 */
[----:B------:R-:W-:-:S13]  /*22a0*/  ISETP.GT.U32.AND P0, PT, R2, 0x7f, PT ;  /* 0x0000007f0200780c */ /* 0x000fda0003f04070 */
[----:B------:R-:W-:Y:S05]  /*22b0*/  @P0 BRA `(.L_x_68) ;  /* 0x00000000007c0947 */ /* 0x000fea0003800000 */
[----:B-1-3--:R-:W0:Y:S01]  /*22c0*/  S2R R17, SR_CgaCtaId ;  /* 0x0000000000117919 */ /* 0x00ae220000008800 */
[----:B--2---:R-:W-:Y:S01]  /*22d0*/  MOV R16, 0x400 ;  /* 0x0000040000107802 */ /* 0x004fe20000000f00 */
[----:B------:R-:W-:Y:S05]  /*22e0*/  WARPSYNC.ALL ;  /* 0x0000000000007948 */ /* 0x000fea0003800000 */
[----:B------:R-:W1:Y:S01]  /*22f0*/  S2R R21, SR_LANEID ;  /* 0x0000000000157919 */ /* 0x000e620000000000 */
[----:B----4-:R-:W-:Y:S01]  /*2300*/  VIADD R18, R16, 0x600 ;  /* 0x0000060010127836 */ /* 0x010fe20000000000 */
[----:B------:R-:W-:Y:S01]  /*2310*/  SHF.R.U32.HI R19, RZ, 0x6, R2 ;  /* 0x00000006ff137819 */ /* 0x000fe20000011602 */
[----:B------:R-:W2:Y:S01]  /*2320*/  S2R R20, SR_TID.X ;  /* 0x0000000000147919 */ /* 0x000ea20000002100 */
[----:B0-----:R-:W-:-:S02]  /*2330*/  LEA R16, R17, R16, 0x18 ;  /* 0x0000001011107211 */ /* 0x001fc400078ec0ff */
[----:B------:R-:W-:-:S03]  /*2340*/  LEA R17, R17, R18, 0x18 ;  /* 0x0000001211117211 */ /* 0x000fc600078ec0ff */
[----:B------:R-:W-:Y:S01]  /*2350*/  IMAD R16, R19, 0x300, R16 ;  /* 0x0000030013107824 */ /* 0x000fe200078e0210 */
[----:B-1----:R-:W-:Y:S02]  /*2360*/  SHF.R.U32.HI R18, RZ, 0x3, R21 ;  /* 0x00000003ff127819 */ /* 0x002fe40000011615 */
[----:B--2---:R-:W-:-:S03]  /*2370*/  SHF.R.U32.HI R22, RZ, 0x5, R20 ;  /* 0x00000005ff167819 */ /* 0x004fc60000011614 */
[C---:B------:R-:W-:Y:S01]  /*2380*/  IMAD.SHL.U32 R23, R18.reuse, 0x8, RZ ;  /* 0x0000000812177824 */ /* 0x040fe200078e00ff */
[----:B------:R-:W-:Y:S01]  /*2390*/  LOP3.LUT R20, R21, 0x7, RZ, 0xc0, !PT ;  /* 0x0000000715147812 */ /* 0x000fe200078ec0ff */
[----:B------:R-:W-:Y:S01]  /*23a0*/  IMAD.SHL.U32 R38, R18, 0x8, RZ ;  /* 0x0000000812267824 */ /* 0x000fe200078e00ff */
[----:B------:R-:W-:Y:S02]  /*23b0*/  SHF.R.U32.HI R21, RZ, 0x4, R21 ;  /* 0x00000004ff157819 */ /* 0x000fe40000011615 */
[--C-:B------:R-:W-:Y:S02]  /*23c0*/  LOP3.LUT R18, R23, 0x8, R20.reuse, 0xe2, !PT ;  /* 0x0000000817127812 */ /* 0x100fe400078ee214 */
[----:B------:R-:W-:Y:S01]  /*23d0*/  LOP3.LUT R22, R22, 0x1, RZ, 0xc0, !PT ;  /* 0x0000000116167812 */ /* 0x000fe200078ec0ff */
[C---:B------:R-:W-:Y:S01]  /*23e0*/  IMAD R23, R21.reuse, 0x8, R20 ;  /* 0x0000000815177824 */ /* 0x040fe200078e0214 */
[----:B------:R-:W-:Y:S02]  /*23f0*/  SHF.L.U32 R21, R21, 0x3, RZ ;  /* 0x0000000315157819 */ /* 0x000fe400000006ff */
[----:B------:R-:W-:Y:S01]  /*2400*/  LOP3.LUT R20, R38, 0x8, RZ, 0xe2, !PT ;  /* 0x0000000826147812 */ /* 0x000fe200078ee2ff */
[----:B------:R-:W-:-:S02]  /*2410*/  IMAD R17, R22, 0x300, R17 ;  /* 0x0000030016117824 */ /* 0x000fc400078e0211 */
[----:B------:R-:W-:Y:S02]  /*2420*/  IMAD R21, R18, 0x18, R21 ;  /* 0x0000001812157824 */ /* 0x000fe400078e0215 */
[----:B------:R-:W-:Y:S02]  /*2430*/  IMAD R20, R23, 0x18, R20 ;  /* 0x0000001817147824 */ /* 0x000fe400078e0214 */
[----:B------:R-:W-:Y:S02]  /*2440*/  IMAD.U32 R21, R21, 0x2, R16 ;  /* 0x0000000215157824 */ /* 0x000fe400078e0010 */
[----:B------:R-:W-:-:S04]  /*2450*/  IMAD.U32 R17, R20, 0x2, R17 ;  /* 0x0000000214117824 */ /* 0x000fc800078e0011 */
[----:B------:R-:W-:Y:S04]  /*2460*/  LDSM.16.M88.4 R20, [R21] ;  /* 0x000000001514783b */ /* 0x000fe80000000200 */
[----:B------:R-:W0:Y:S02]  /*2470*/  LDSM.16.M88.4 R16, [R17] ;  /* 0x000000001110783b */ /* 0x000e240000000200 */
[C---:B0-----:R-:W-:Y:S08]  /*2480*/  HMMA.16816.F32 R8, R20.reuse, R16, R8 ;  /* 0x000000101408723c */ /* 0x041ff00000001808 */
[----:B------:R-:W-:-:S15]  /*2490*/  HMMA.16816.F32 R12, R20, R18, R12 ;  /* 0x00000012140c723c */ /* 0x000fde000000180c */
[----:B------:R-:W-:-:S05]  /*24a0*/  NOP ;  /* 0x0000000000007918 */ /* 0x000fca0000000000 */
.L_x_68:
[----:B------:R-:W-:Y:S05]  /*24b0*/  WARPSYNC.ALL ;  /* 0x0000000000007948 */ /* 0x000fea0003800000 */
[----:B------:R-:W-:Y:S01]  /*24c0*/  BAR.SYNC.DEFER_BLOCKING 0x0 ;  /* 0x0000000000007b1d */ /* 0x000fe20000010000 */
[----:B------:R-:W-:-:S04]  /*24d0*/  UIADD3 UR6, UPT, UPT, UR6, 0x10, URZ ;  /* 0x0000001006067890 */ /* 0x000fc8000fffe0ff */
[----:B------:R-:W-:-:S09]  /*24e0*/  UISETP.GE.AND UP0, UPT, UR6, UR18, UPT ;  /* 0x000000120600728c */ /* 0x000fd2000bf06270 */
[----:B------:R-:W-:Y:S05]  /*24f0*/  BRA.U !UP0, `(.L_x_69) ;  /* 0xffffffe908747547 */ /* 0x000fea000b83ffff */
.L_x_45:
[----:B------:R-:W-:-:S13]  /*2500*/  ISETP.GT.U32.AND P0, PT, R2, 0x7f, PT ;  /* 0x0000007f0200780c */ /* 0x000fda0003f04070 */
[----:B------:R-:W-:Y:S05]  /*2510*/  @P0 BRA `(.L_x_70) ;  /* 0x0000000000540947 */ /* 0x000fea0003800000 */
[----:B------:R-:W0:Y:S01]  /*2520*/  S2R R4, SR_TID.X ;  /* 0x0000000000047919 */ /* 0x000e220000002100 */
[----:B------:R-:W1:Y:S01]  /*2530*/  S2UR UR7, SR_CgaCtaId ;  /* 0x00000000000779c3 */ /* 0x000e620000008800 */
[----:B------:R-:W-:Y:S01]  /*2540*/  IMAD.SHL.U32 R3, R2, 0x20, RZ ;  /* 0x0000002002037824 */ /* 0x000fe200078e00ff */
[----:B------:R-:W-:Y:S01]  /*2550*/  UMOV UR6, 0x400 ;  /* 0x0000040000067882 */ /* 0x000fe20000000000 */
[----:B------:R-:W2:Y:S01]  /*2560*/  S2R R5, SR_LANEID ;  /* 0x0000000000057919 */ /* 0x000ea20000000000 */
[----:B------:R-:W-:Y:S02]  /*2570*/  UIADD3 UR6, UPT, UPT, UR6, 0xc00, URZ ;  /* 0x00000c0006067890 */ /* 0x000fe4000fffe0ff */
[----:B------:R-:W-:Y:S02]  /*2580*/  LOP3.LUT R3, R3, 0x7800, RZ, 0xc0, !PT ;  /* 0x0000780003037812 */ /* 0x000fe400078ec0ff */
[----:B-1----:R-:W-:Y:S01]  /*2590*/  ULEA UR6, UR7, UR6, 0x18 ;  /* 0x0000000607067291 */ /* 0x002fe2000f8ec0ff */
[----:B0-----:R-:W-:-:S04]  /*25a0*/  SHF.R.U32.HI R4, RZ, 0x5, R4 ;  /* 0x00000005ff047819 */ /* 0x001fc80000011604 */
[----:B------:R-:W-:Y:S02]  /*25b0*/  LOP3.LUT R6, R4, 0x1, RZ, 0xc0, !PT ;  /* 0x0000000104067812 */ /* 0x000fe400078ec0ff */
[----:B--2---:R-:W-:Y:S02]  /*25c0*/  SHF.R.U32.HI R4, RZ, 0x2, R5 ;  /* 0x00000002ff047819 */ /* 0x004fe40000011605 */
[----:B------:R-:W-:Y:S01]  /*25d0*/  LOP3.LUT R5, R5, 0x3, RZ, 0xc0, !PT ;  /* 0x0000000305057812 */ /* 0x000fe200078ec0ff */
[----:B------:R-:W-:-:S04]  /*25e0*/  IMAD R3, R6, 0x40, R3 ;  /* 0x0000004006037824 */ /* 0x000fc800078e0203 */
[----:B------:R-:W-:Y:S01]  /*25f0*/  IMAD R4, R4, 0x10, R5 ;  /* 0x0000001004047824 */ /* 0x000fe200078e0205 */
[----:B------:R-:W-:Y:S01]  /*2600*/  IADD3 R3, PT, PT, R3, UR6, RZ ;  /* 0x0000000603037c10 */ /* 0x000fe2000fffe0ff */
[----:B------:R-:W-:Y:S05]  /*2610*/  WARPSYNC.ALL ;  /* 0x0000000000007948 */ /* 0x000fea0003800000 */
[----:B------:R-:W-:-:S05]  /*2620*/  IMAD.U32 R3, R4, 0x8, R3 ;  /* 0x0000000804037824 */ /* 0x000fca00078e0003 */
[----:B------:R0:W-:Y:S04]  /*2630*/  STS.64 [R3], R8 ;  /* 0x0000000803007388 */ /* 0x0001e80000000a00 */
[----:B------:R0:W-:Y:S04]  /*2640*/  STS.64 [R3+0x400], R10 ;  /* 0x0004000a03007388 */ /* 0x0001e80000000a00 */
[----:B------:R0:W-:Y:S04]  /*2650*/  STS.64 [R3+0x20], R12 ;  /* 0x0000200c03007388 */ /* 0x0001e80000000a00 */
[----:B------:R0:W-:Y:S02]  /*2660*/  STS.64 [R3+0x420], R14 ;  /* 0x0004200e03007388 */ /* 0x0001e40000000a00 */
.L_x_70:
[----:B------:R-:W-:Y:S05]  /*2670*/  WARPSYNC.ALL ;  /* 0x0000000000007948 */ /* 0x000fea0003800000 */
[----:B0-----:R-:W0:Y:S01]  /*2680*/  LDC R3, c[0x0][0x360] ;  /* 0x0000d800ff037b82 */ /* 0x001e220000000800 */
[----:B------:R-:W1:Y:S01]  /*2690*/  LDCU UR6, c[0x0][0x3e0] ;  /* 0x00007c00ff0677ac */ /* 0x000e620008000800 */
[----:B------:R-:W-:Y:S01]  /*26a0*/  BSSY.RECONVERGENT B0, `(.L_x_71) ;  /* 0x0000056000007945 */ /* 0x000fe20003800200 */
[----:B-1----:R-:W-:Y:S01]  /*26b0*/  IMAD R0, R0, UR6, RZ ;  /* 0x0000000600007c24 */ /* 0x002fe2000f8e02ff */
[----:B0-----:R-:W0:Y:S01]  /*26c0*/  I2F.U32.RP R9, R3 ;  /* 0x0000000300097306 */ /* 0x001e220000209000 */
[----:B------:R-:W-:-:S03]  /*26d0*/  IMAD.IADD R6, R2, 0x1, R3 ;  /* 0x0000000102067824 */ /* 0x000fc600078e0203 */
[----:B------:R-:W-:Y:S01]  /*26e0*/  BAR.SYNC.DEFER_BLOCKING 0x0 ;  /* 0x0000000000007b1d */ /* 0x000fe20000010000 */
[----:B------:R-:W-:Y:S02]  /*26f0*/  ISETP.NE.U32.AND P2, PT, R3, RZ, PT ;  /* 0x000000ff0300720c */ /* 0x000fe40003f45070 */
[C---:B------:R-:W-:Y:S02]  /*2700*/  ISETP.GE.U32.AND P0, PT, R6.reuse, 0x400, PT ;  /* 0x000004000600780c */ /* 0x040fe40003f06070 */
[----:B------:R-:W-:Y:S01]  /*2710*/  VIMNMX.U32 R7, PT, PT, R6, 0x400, !PT ;  /* 0x0000040006077848 */ /* 0x000fe20007fe0000 */
[----:B0-----:R-:W0:Y:S02]  /*2720*/  MUFU.RCP R9, R9 ;  /* 0x0000000900097308 */ /* 0x001e240000001000 */
[----:B0-----:R-:W-:-:S06]  /*2730*/  VIADD R4, R9, 0xffffffe ;  /* 0x0ffffffe09047836 */ /* 0x001fcc0000000000 */
[----:B------:R0:W1:Y:S02]  /*2740*/  F2I.FTZ.U32.TRUNC.NTZ R5, R4 ;  /* 0x0000000400057305 */ /* 0x000064000021f000 */
[----:B0-----:R-:W-:Y:S02]  /*2750*/  IMAD.MOV.U32 R4, RZ, RZ, RZ ;  /* 0x000000ffff047224 */ /* 0x001fe400078e00ff */
[----:B-1----:R-:W-:-:S04]  /*2760*/  IMAD.MOV R8, RZ, RZ, -R5 ;  /* 0x000000ffff087224 */ /* 0x002fc800078e0a05 */
[----:B------:R-:W-:Y:S01]  /*2770*/  IMAD R11, R8, R3, RZ ;  /* 0x00000003080b7224 */ /* 0x000fe200078e02ff */
[----:B------:R-:W-:-:S03]  /*2780*/  SEL R8, RZ, 0x1, P0 ;  /* 0x00000001ff087807 */ /* 0x000fc60000000000 */
[----:B------:R-:W-:Y:S01]  /*2790*/  IMAD.HI.U32 R5, R5, R11, R4 ;  /* 0x0000000b05057227 */ /* 0x000fe200078e0004 */
[----:B------:R-:W-:-:S05]  /*27a0*/  IADD3 R6, PT, PT, R7, -R6, -R8 ;  /* 0x8000000607067210 */ /* 0x000fca0007ffe808 */
[----:B------:R-:W-:-:S05]  /*27b0*/  IMAD.HI.U32 R5, R5, R6, RZ ;  /* 0x0000000605057227 */ /* 0x000fca00078e00ff */
[----:B------:R-:W-:-:S05]  /*27c0*/  IADD3 R4, PT, PT, -R5, RZ, RZ ;  /* 0x000000ff05047210 */ /* 0x000fca0007ffe1ff */
[----:B------:R-:W-:-:S05]  /*27d0*/  IMAD R6, R3, R4, R6 ;  /* 0x0000000403067224 */ /* 0x000fca00078e0206 */
[----:B------:R-:W-:-:S13]  /*27e0*/  ISETP.GE.U32.AND P0, PT, R6, R3, PT ;  /* 0x000000030600720c */ /* 0x000fda0003f06070 */
[----:B------:R-:W-:Y:S02]  /*27f0*/  @P0 IMAD.IADD R6, R6, 0x1, -R3 ;  /* 0x0000000106060824 */ /* 0x000fe400078e0a03 */
[----:B------:R-:W-:-:S03]  /*2800*/  @P0 VIADD R5, R5, 0x1 ;  /* 0x0000000105050836 */ /* 0x000fc60000000000 */
[----:B------:R-:W-:-:S13]  /*2810*/  ISETP.GE.U32.AND P1, PT, R6, R3, PT ;  /* 0x000000030600720c */ /* 0x000fda0003f26070 */
[----:B------:R-:W-:Y:S01]  /*2820*/  @P1 VIADD R5, R5, 0x1 ;  /* 0x0000000105051836 */ /* 0x000fe20000000000 */
[----:B------:R-:W-:-:S05]  /*2830*/  @!P2 LOP3.LUT R5, RZ, R3, RZ, 0x33, !PT ;  /* 0x00000003ff05a212 */ /* 0x000fca00078e33ff */
[----:B------:R-:W-:-:S05]  /*2840*/  IMAD.IADD R12, R8, 0x1, R5 ;  /* 0x00000001080c7824 */ /* 0x000fca00078e0205 */
[----:B------:R-:W-:-:S04]  /*2850*/  LOP3.LUT R4, R12, 0x3, RZ, 0xc0, !PT ;  /* 0x000000030c047812 */ /* 0x000fc800078ec0ff */
[----:B------:R-:W-:-:S13]  /*2860*/  ISETP.NE.AND P0, PT, R4, 0x3, PT ;  /* 0x000000030400780c */ /* 0x000fda0003f05270 */
[----:B------:R-:W-:Y:S05]  /*2870*/  @!P0 BRA `(.L_x_72) ;  /* 0x0000000000e08947 */ /* 0x000fea0003800000 */
[----:B------:R-:W-:-:S05]  /*2880*/  VIADD R4, R12, 0x1 ;  /* 0x000000010c047836 */ /* 0x000fca0000000000 */
[----:B------:R-:W-:-:S04]  /*2890*/  LOP3.LUT R4, R4, 0x3, RZ, 0xc0, !PT ;  /* 0x0000000304047812 */ /* 0x000fc800078ec0ff */
[----:B------:R-:W-:-:S07]  /*28a0*/  IADD3 R8, PT, PT, -R4, RZ, RZ ;  /* 0x000000ff04087210 */ /* 0x000fce0007ffe1ff */
.L_x_77:
[----:B0-----:R-:W0:Y:S01]  /*28b0*/  LDCU UR6, c[0x0][0x3bc] ;  /* 0x00007780ff0677ac */ /* 0x001e220008000800 */
[----:B------:R-:W-:Y:S01]  /*28c0*/  LOP3.LUT R9, R2, 0x1f, RZ, 0xc0, !PT ;  /* 0x0000001f02097812 */ /* 0x000fe200078ec0ff */
[----:B------:R-:W-:Y:S01]  /*28d0*/  VIADD R8, R8, 0x1 ;  /* 0x0000000108087836 */ /* 0x000fe20000000000 */
[----:B------:R-:W-:Y:S01]  /*28e0*/  LEA.HI R7, R2, UR10, RZ, 0x1b ;  /* 0x0000000a02077c11 */ /* 0x000fe2000f8fd8ff */
[----:B------:R-:W-:Y:S02]  /*28f0*/  BSSY.RECONVERGENT B1, `(.L_x_73) ;  /* 0x000002e000017945 */ /* 0x000fe40003800200 */
[----:B------:R-:W-:Y:S01]  /*2900*/  VIADD R11, R9, UR4 ;  /* 0x00000004090b7c36 */ /* 0x000fe20008000000 */
[----:B------:R-:W-:-:S04]  /*2910*/  ISETP.NE.AND P1, PT, R8, RZ, PT ;  /* 0x000000ff0800720c */ /* 0x000fc80003f25270 */
[----:B0-----:R-:W-:-:S04]  /*2920*/  ISETP.GE.AND P0, PT, R11, UR6, PT ;  /* 0x000000060b007c0c */ /* 0x001fc8000bf06270 */
[----:B------:R-:W-:-:S13]  /*2930*/  ISETP.GE.OR P0, PT, R7, UR11, P0 ;  /* 0x0000000b07007c0c */ /* 0x000fda0008706670 */
[----:B-1----:R-:W-:Y:S05]  /*2940*/  @P0 BRA `(.L_x_74) ;  /* 0x0000000000a00947 */ /* 0x002fea0003800000 */
[----:B------:R-:W0:Y:S01]  /*2950*/  LDC.64 R4, c[0x0][0x398] ;  /* 0x0000e600ff047b82 */ /* 0x000e220000000a00 */
[----:B------:R-:W-:-:S07]  /*2960*/  VIADD R7, R7, UR14 ;  /* 0x0000000e07077c36 */ /* 0x000fce0008000000 */
[----:B------:R-:W1:Y:S01]  /*2970*/  S2UR UR7, SR_CgaCtaId ;  /* 0x00000000000779c3 */ /* 0x000e620000008800 */
[----:B------:R-:W-:Y:S01]  /*2980*/  UMOV UR6, 0x400 ;  /* 0x0000040000067882 */ /* 0x000fe20000000000 */
[----:B------:R-:W-:Y:S01]  /*2990*/  LOP3.LUT R6, R9, 0x3e0, R2, 0xf8, !PT ;  /* 0x000003e009067812 */ /* 0x000fe200078ef802 */
[----:B------:R-:W2:Y:S01]  /*29a0*/  LDCU UR8, c[0x0][0x3c8] ;  /* 0x00007900ff0877ac */ /* 0x000ea20008000800 */
[----:B0-----:R-:W-:-:S06]  /*29b0*/  IMAD.WIDE R4, R7, 0x4, R4 ;  /* 0x0000000407047825 */ /* 0x001fcc00078e0204 */
[----:B------:R0:W3:Y:S01]  /*29c0*/  LDG.E.CONSTANT R4, desc[UR12][R4.64] ;  /* 0x0000000c04047981 */ /* 0x0000e2000c1e9900 */
[----:B------:R-:W-:Y:S02]  /*29d0*/  UIADD3 UR6, UPT, UPT, UR6, 0xc00, URZ ;  /* 0x00000c0006067890 */ /* 0x000fe4000fffe0ff */
[----:B------:R-:W-:Y:S02]  /*29e0*/  UISETP.NE.AND UP0, UPT, UR5, 0x1, UPT ;  /* 0x000000010500788c */ /* 0x000fe4000bf05270 */
[----:B-1----:R-:W-:Y:S01]  /*29f0*/  ULEA UR6, UR7, UR6, 0x18 ;  /* 0x0000000607067291 */ /* 0x002fe2000f8ec0ff */
[----:B------:R-:W3:Y:S05]  /*2a00*/  LDCU UR7, c[0x0][0x3e4] ;  /* 0x00007c80ff0777ac */ /* 0x000eea0008000800 */
[----:B------:R-:W-:-:S05]  /*2a10*/  LEA R6, R6, UR6, 0x2 ;  /* 0x0000000606067c11 */ /* 0x000fca000f8e10ff */
[----:B------:R-:W0:Y:S01]  /*2a20*/  LDCU UR6, c[0x0][0x3e8] ;  /* 0x00007d00ff0677ac */ /* 0x000e220008000800 */
[----:B------:R-:W2:Y:S01]  /*2a30*/  LDS R6, [R6] ;  /* 0x0000000006067984 */ /* 0x000ea20000000800 */
[----:B0-----:R-:W-:Y:S02]  /*2a40*/  IMAD R5, R11, UR6, R0 ;  /* 0x000000060b057c24 */ /* 0x001fe4000f8e0200 */
[----:B--2---:R-:W-:Y:S02]  /*2a50*/  FMUL R10, R6, UR8 ;  /* 0x00000008060a7c20 */ /* 0x004fe40008400000 */
[----:B---3--:R-:W-:Y:S01]  /*2a60*/  IMAD R7, R4, UR7, R5 ;  /* 0x0000000704077c24 */ /* 0x008fe2000f8e0205 */
[----:B------:R-:W-:Y:S06]  /*2a70*/  BRA.U !UP0, `(.L_x_75) ;  /* 0x0000000108447547 */ /* 0x000fec000b800000 */
[----:B------:R-:W0:Y:S01]  /*2a80*/  LDC.64 R4, c[0x0][0x390] ;  /* 0x0000e400ff047b82 */ /* 0x000e220000000a00 */
[----:B------:R-:W-:Y:S01]  /*2a90*/  F2FP.F16.F32.PACK_AB R13, RZ, R10 ;  /* 0x0000000aff0d723e */ /* 0x000fe200000000ff */
[----:B0-----:R-:W-:-:S04]  /*2aa0*/  IMAD.WIDE R4, R7, 0x2, R4 ;  /* 0x0000000207047825 */ /* 0x001fc800078e0204 */
[----:B------:R-:W-:Y:S01]  /*2ab0*/  IMAD.MOV.U32 R7, RZ, RZ, R5 ;  /* 0x000000ffff077224 */ /* 0x000fe200078e0005 */
[C---:B------:R-:W-:Y:S02]  /*2ac0*/  LOP3.LUT R6, R4.reuse, 0xfffffffd, RZ, 0xc0, !PT ;  /* 0xfffffffd04067812 */ /* 0x040fe400078ec0ff */
[----:B------:R-:W-:-:S03]  /*2ad0*/  LOP3.LUT R9, R4, 0x2, RZ, 0xc0, !PT ;  /* 0x0000000204097812 */ /* 0x000fc600078ec0ff */
[----:B------:R0:W5:Y:S01]  /*2ae0*/  LD.E R11, desc[UR12][R6.64] ;  /* 0x0000000c060b7980 */ /* 0x000162000c101900 */
[----:B------:R-:W-:Y:S01]  /*2af0*/  ISETP.EQ.U32.AND P0, PT, R9, RZ, PT ;  /* 0x000000ff0900720c */ /* 0x000fe20003f02070 */
[----:B------:R-:W-:-:S05]  /*2b00*/  IMAD.MOV.U32 R9, RZ, RZ, 0x3254 ;  /* 0x00003254ff097424 */ /* 0x000fca00078e00ff */
[----:B------:R-:W-:-:S07]  /*2b10*/  SEL R14, R9, 0x7610, P0 ;  /* 0x00007610090e7807 */ /* 0x000fce0000000000 */
.L_x_76:
[----:B-----5:R-:W-:-:S05]  /*2b20*/  HADD2 R10, R11, R13.H0_H0 ;  /* 0x2000000d0b0a7230 */ /* 0x020fca0000000000 */
[----:B------:R-:W-:-:S05]  /*2b30*/  PRMT R9, R11, R14, R10 ;  /* 0x0000000e0b097216 */ /* 0x000fca000000000a */
[----:B------:R-:W2:Y:S02]  /*2b40*/  ATOM.E.CAS.STRONG.GPU PT, R10, [R6], R11, R9 ;  /* 0x0000000b060a738b */ /* 0x000ea400001ee109 */
[----:B--2---:R-:W-:Y:S02]  /*2b50*/  ISETP.NE.U32.AND P0, PT, R10, R11, PT ;  /* 0x0000000b0a00720c */ /* 0x004fe40003f05070 */
[----:B------:R-:W-:-:S11]  /*2b60*/  MOV R11, R10 ;  /* 0x0000000a000b7202 */ /* 0x000fd60000000f00 */
[----:B------:R-:W-:Y:S05]  /*2b70*/  @P0 BRA `(.L_x_76) ;  /* 0xfffffffc00e80947 */ /* 0x000fea000383ffff */
[----:B------:R-:W-:Y:S05]  /*2b80*/  BRA `(.L_x_74) ;  /* 0x0000000000107947 */ /* 0x000fea0003800000 */
.L_x_75:
[----:B------:R-:W0:Y:S01]  /*2b90*/  LDC.64 R4, c[0x0][0x390] ;  /* 0x0000e400ff047b82 */ /* 0x000e220000000a00 */
[----:B------:R-:W-:Y:S01]  /*2ba0*/  F2FP.F16.F32.PACK_AB R10, RZ, R10 ;  /* 0x0000000aff0a723e */ /* 0x000fe200000000ff */
[----:B0-----:R-:W-:-:S05]  /*2bb0*/  IMAD.WIDE R4, R7, 0x2, R4 ;  /* 0x0000000207047825 */ /* 0x001fca00078e0204 */
[----:B------:R1:W-:Y:S02]  /*2bc0*/  STG.E.U16 desc[UR12][R4.64], R10 ;  /* 0x0000000a04007986 */ /* 0x0003e4000c10150c */
.L_x_74:
[----:B------:R-:W-:Y:S05]  /*2bd0*/  BSYNC.RECONVERGENT B1 ;  /* 0x0000000000017941 */ /* 0x000fea0003800200 */
.L_x_73:
[----:B------:R-:W-:Y:S01]  /*2be0*/  IMAD.IADD R2, R3, 0x1, R2 ;  /* 0x0000000103027824 */ /* 0x000fe200078e0202 */
[----:B------:R-:W-:Y:S06]  /*2bf0*/  @P1 BRA `(.L_x_77) ;  /* 0xfffffffc002c1947 */ /* 0x000fec000383ffff */
.L_x_72:
[----:B------:R-:W-:Y:S05]  /*2c00*/  BSYNC.RECONVERGENT B0 ;  /* 0x0000000000007941 */ /* 0x000fea0003800200 */
.L_x_71:
[----:B------:R-:W-:-:S13]  /*2c10*/  ISETP.GE.U32.AND P0, PT, R12, 0x3, PT ;  /* 0x000000030c00780c */ /* 0x000fda0003f06070 */
[----:B------:R-:W-:Y:S05]  /*2c20*/  @!P0 EXIT ;  /* 0x000000000000894d */ /* 0x000fea0003800000 */
[C-C-:B-1----:R-:W-:Y:S02]  /*2c30*/  IMAD R4, R3.reuse, 0x2, R2.reuse ;  /* 0x0000000203047824 */ /* 0x142fe400078e0202 */
[----:B0-----:R-:W-:Y:S02]  /*2c40*/  IMAD R6, R3, 0x3, R2 ;  /* 0x0000000303067824 */ /* 0x001fe400078e0202 */
[----:B------:R-:W-:-:S07]  /*2c50*/  IMAD.IADD R8, R2, 0x1, R3 ;  /* 0x0000000102087824 */ /* 0x000fce00078e0203 */
.L_x_93:
[----:B0-----:R-:W0:Y:S01]  /*2c60*/  LDC R5, c[0x0][0x3bc] ;  /* 0x0000ef00ff057b82 */ /* 0x001e220000000800 */
[C---:B------:R-:W-:Y:S01]  /*2c70*/  LOP3.LUT R9, R2.reuse, 0x1f, RZ, 0xc0, !PT ;  /* 0x0000001f02097812 */ /* 0x040fe200078ec0ff */
[----:B------:R-:W-:Y:S01]  /*2c80*/  BSSY.RECONVERGENT B0, `(.L_x_78) ;  /* 0x0000030000007945 */ /* 0x000fe20003800200 */
[----:B------:R-:W-:-:S03]  /*2c90*/  LEA.HI R7, R2, UR10, RZ, 0x1b ;  /* 0x0000000a02077c11 */ /* 0x000fc6000f8fd8ff */
[----:B------:R-:W-:-:S05]  /*2ca0*/  VIADD R12, R9, UR4 ;  /* 0x00000004090c7c36 */ /* 0x000fca0008000000 */
[----:B0-----:R-:W-:-:S04]  /*2cb0*/  ISETP.GE.AND P0, PT, R12, R5, PT ;  /* 0x000000050c00720c */ /* 0x001fc80003f06270 */
[----:B------:R-:W-:-:S13]  /*2cc0*/  ISETP.GE.OR P0, PT, R7, UR11, P0 ;  /* 0x0000000b07007c0c */ /* 0x000fda0008706670 */
[----:B------:R-:W-:Y:S05]  /*2cd0*/  @P0 BRA `(.L_x_79) ;  /* 0x0000000000a80947 */ /* 0x000fea0003800000 */
[----:B------:R-:W0:Y:S01]  /*2ce0*/  LDC.64 R10, c[0x0][0x398] ;  /* 0x0000e600ff0a7b82 */ /* 0x000e220000000a00 */
[----:B------:R-:W-:-:S07]  /*2cf0*/  VIADD R7, R7, UR14 ;  /* 0x0000000e07077c36 */ /* 0x000fce0008000000 */
[----:B------:R-:W1:Y:S01]  /*2d00*/  S2UR UR7, SR_CgaCtaId ;  /* 0x00000000000779c3 */ /* 0x000e620000008800 */
[----:B------:R-:W-:Y:S01]  /*2d10*/  UMOV UR6, 0x400 ;  /* 0x0000040000067882 */ /* 0x000fe20000000000 */
[----:B------:R-:W-:Y:S01]  /*2d20*/  LOP3.LUT R9, R9, 0x3e0, R2, 0xf8, !PT ;  /* 0x000003e009097812 */ /* 0x000fe200078ef802 */
[----:B------:R-:W-:Y:S01]  /*2d30*/  UISETP.NE.AND UP0, UPT, UR5, 0x1, UPT ;  /* 0x000000010500788c */ /* 0x000fe2000bf05270 */
[----:B------:R-:W2:Y:S01]  /*2d40*/  LDCU UR8, c[0x0][0x3c8] ;  /* 0x00007900ff0877ac */ /* 0x000ea20008000800 */
[----:B0-----:R-:W-:Y:S01]  /*2d50*/  IMAD.WIDE R10, R7, 0x4, R10 ;  /* 0x00000004070a7825 */ /* 0x001fe200078e020a */
[----:B------:R-:W-:-:S08]  /*2d60*/  UIADD3 UR6, UPT, UPT, UR6, 0xc00, URZ ;  /* 0x00000c0006067890 */ /* 0x000fd0000fffe0ff */
[----:B------:R-:W0:Y:S01]  /*2d70*/  @!UP0 LDCU.64 UR16, c[0x0][0x390] ;  /* 0x00007200ff1087ac */ /* 0x000e220008000a00 */
[----:B------:R0:W3:Y:S01]  /*2d80*/  LDG.E.CONSTANT R7, desc[UR12][R10.64] ;  /* 0x0000000c0a077981 */ /* 0x0000e2000c1e9900 */
[----:B------:R-:W-:Y:S01]  /*2d90*/  PLOP3.LUT P0, PT, PT, PT, UP0, 0x80, 0x8 ;  /* 0x000000000008781c */ /* 0x000fe20003f0f008 */
[----:B-1----:R-:W-:Y:S01]  /*2da0*/  ULEA UR6, UR7, UR6, 0x18 ;  /* 0x0000000607067291 */ /* 0x002fe2000f8ec0ff */
[----:B------:R-:W3:Y:S05]  /*2db0*/  LDCU UR7, c[0x0][0x3e4] ;  /* 0x00007c80ff0777ac */ /* 0x000eea0008000800 */
[----:B------:R-:W-:-:S05]  /*2dc0*/  LEA R9, R9, UR6, 0x2 ;  /* 0x0000000609097c11 */ /* 0x000fca000f8e10ff */
[----:B------:R-:W1:Y:S01]  /*2dd0*/  LDCU UR6, c[0x0][0x3e8] ;  /* 0x00007d00ff0677ac */ /* 0x000e620008000800 */
[----:B------:R-:W2:Y:S01]  /*2de0*/  LDS R9, [R9] ;  /* 0x0000000009097984 */ /* 0x000ea20000000800 */
[----:B0-----:R-:W-:Y:S01]  /*2df0*/  MOV R10, UR16 ;  /* 0x00000010000a7c02 */ /* 0x001fe20008000f00 */
[----:B------:R-:W-:Y:S02]  /*2e00*/  IMAD.U32 R11, RZ, RZ, UR17 ;  /* 0x00000011ff0b7e24 */ /* 0x000fe4000f8e00ff */
[----:B-1----:R-:W-:Y:S02]  /*2e10*/  IMAD R12, R12, UR6, R0 ;  /* 0x000000060c0c7c24 */ /* 0x002fe4000f8e0200 */
[----:B--2---:R-:W-:Y:S02]  /*2e20*/  FMUL R14, R9, UR8 ;  /* 0x00000008090e7c20 */ /* 0x004fe40008400000 */
[----:B---3--:R-:W-:-:S03]  /*2e30*/  IMAD R13, R7, UR7, R12 ;  /* 0x00000007070d7c24 */ /* 0x008fc6000f8e020c */
[----:B------:R-:W-:Y:S01]  /*2e40*/  @!P0 F2FP.F16.F32.PACK_AB R7, RZ, R14 ;  /* 0x0000000eff07823e */ /* 0x000fe200000000ff */
[----:B------:R-:W-:-:S05]  /*2e50*/  @!P0 IMAD.WIDE R10, R13, 0x2, R10 ;  /* 0x000000020d0a8825 */ /* 0x000fca00078e020a */
[----:B------:R0:W-:Y:S01]  /*2e60*/  @!P0 STG.E.U16 desc[UR12][R10.64], R7 ;  /* 0x000000070a008986 */ /* 0x0001e2000c10150c */
[----:B------:R-:W-:Y:S05]  /*2e70*/  BRA.U !UP0, `(.L_x_79) ;  /* 0x0000000108407547 */ /* 0x000fea000b800000 */
[----:B0-----:R-:W0:Y:S01]  /*2e80*/  LDC.64 R10, c[0x0][0x390] ;  /* 0x0000e400ff0a7b82 */ /* 0x001e220000000a00 */
[----:B------:R-:W-:Y:S01]  /*2e90*/  IMAD.MOV.U32 R15, RZ, RZ, 0x3254 ;  /* 0x00003254ff0f7424 */ /* 0x000fe200078e00ff */
[----:B------:R-:W-:Y:S01]  /*2ea0*/  F2FP.F16.F32.PACK_AB R16, RZ, R14 ;  /* 0x0000000eff10723e */ /* 0x000fe200000000ff */
[----:B0-----:R-:W-:-:S04]  /*2eb0*/  IMAD.WIDE R12, R13, 0x2, R10 ;  /* 0x000000020d0c7825 */ /* 0x001fc800078e020a */
[----:B------:R-:W-:Y:S01]  /*2ec0*/  IMAD.MOV.U32 R11, RZ, RZ, R13 ;  /* 0x000000ffff0b7224 */ /* 0x000fe200078e000d */
[C---:B------:R-:W-:Y:S02]  /*2ed0*/  LOP3.LUT R10, R12.reuse, 0xfffffffd, RZ, 0xc0, !PT ;  /* 0xfffffffd0c0a7812 */ /* 0x040fe400078ec0ff */
[----:B------:R-:W-:-:S03]  /*2ee0*/  LOP3.LUT R7, R12, 0x2, RZ, 0xc0, !PT ;  /* 0x000000020c077812 */ /* 0x000fc600078ec0ff */
[----:B------:R0:W5:Y:S01]  /*2ef0*/  LD.E R9, desc[UR12][R10.64] ;  /* 0x0000000c0a097980 */ /* 0x000162000c101900 */
[----:B------:R-:W-:-:S04]  /*2f00*/  ISETP.EQ.U32.AND P0, PT, R7, RZ, PT ;  /* 0x000000ff0700720c */ /* 0x000fc80003f02070 */
[----:B------:R-:W-:-:S09]  /*2f10*/  SEL R15, R15, 0x7610, P0 ;  /* 0x000076100f0f7807 */ /* 0x000fd20000000000 */
.L_x_80:
[----:B-----5:R-:W-:-:S05]  /*2f20*/  HADD2 R14, R9, R16.H0_H0 ;  /* 0x20000010090e7230 */ /* 0x020fca0000000000 */
[----:B------:R-:W-:-:S05]  /*2f30*/  PRMT R7, R9, R15, R14 ;  /* 0x0000000f09077216 */ /* 0x000fca000000000e */
[----:B------:R-:W2:Y:S02]  /*2f40*/  ATOM.E.CAS.STRONG.GPU PT, R14, [R10], R9, R7 ;  /* 0x000000090a0e738b */ /* 0x000ea400001ee107 */
[----:B--2---:R-:W-:Y:S01]  /*2f50*/  ISETP.NE.U32.AND P0, PT, R14, R9, PT ;  /* 0x000000090e00720c */ /* 0x004fe20003f05070 */
[----:B------:R-:W-:-:S12]  /*2f60*/  IMAD.MOV.U32 R9, RZ, RZ, R14 ;  /* 0x000000ffff097224 */ /* 0x000fd800078e000e */
[----:B------:R-:W-:Y:S05]  /*2f70*/  @P0 BRA `(.L_x_80) ;  /* 0xfffffffc00e80947 */ /* 0x000fea000383ffff */
.L_x_79:
[----:B------:R-:W-:Y:S05]  /*2f80*/  BSYNC.RECONVERGENT B0 ;  /* 0x0000000000007941 */ /* 0x000fea0003800200 */
.L_x_78:
[C---:B------:R-:W-:Y:S01]  /*2f90*/  LOP3.LUT R9, R8.reuse, 0x1f, RZ, 0xc0, !PT ;  /* 0x0000001f08097812 */ /* 0x040fe200078ec0ff */
[----:B------:R-:W-:Y:S01]  /*2fa0*/  BSSY.RECONVERGENT B0, `(.L_x_81) ;  /* 0x000002e000007945 */ /* 0x000fe20003800200 */
[----:B0-----:R-:W-:-:S03]  /*2fb0*/  LEA.HI R7, R8, UR10, RZ, 0x1b ;  /* 0x0000000a08077c11 */ /* 0x001fc6000f8fd8ff */
[----:B------:R-:W-:-:S05]  /*2fc0*/  VIADD R12, R9, UR4 ;  /* 0x00000004090c7c36 */ /* 0x000fca0008000000 */
[----:B------:R-:W-:-:S04]  /*2fd0*/  ISETP.GE.AND P0, PT, R12, R5, PT ;  /* 0x000000050c00720c */ /* 0x000fc80003f06270 */
[----:B------:R-:W-:-:S13]  /*2fe0*/  ISETP.GE.OR P0, PT, R7, UR11, P0 ;  /* 0x0000000b07007c0c */ /* 0x000fda0008706670 */
[----:B------:R-:W-:Y:S05]  /*2ff0*/  @P0 BRA `(.L_x_82) ;  /* 0x0000000000a00947 */ /* 0x000fea0003800000 */
[----:B------:R-:W0:Y:S01]  /*3000*/  LDC.64 R10, c[0x0][0x398] ;  /* 0x0000e600ff0a7b82 */ /* 0x000e220000000a00 */
[----:B------:R-:W-:-:S07]  /*3010*/  IADD3 R7, PT, PT, R7, UR14, RZ ;  /* 0x0000000e07077c10 */ /* 0x000fce000fffe0ff */
[----:B------:R-:W1:Y:S01]  /*3020*/  S2UR UR7, SR_CgaCtaId ;  /* 0x00000000000779c3 */ /* 0x000e620000008800 */
[----:B------:R-:W-:Y:S01]  /*3030*/  UMOV UR6, 0x400 ;  /* 0x0000040000067882 */ /* 0x000fe20000000000 */
[----:B------:R-:W2:Y:S01]  /*3040*/  LDCU UR8, c[0x0][0x3c8] ;  /* 0x00007900ff0877ac */ /* 0x000ea20008000800 */
[----:B0-----:R-:W-:-:S06]  /*3050*/  IMAD.WIDE R10, R7, 0x4, R10 ;  /* 0x00000004070a7825 */ /* 0x001fcc00078e020a */
[----:B------:R-:W3:Y:S01]  /*3060*/  LDG.E.CONSTANT R10, desc[UR12][R10.64] ;  /* 0x0000000c0a0a7981 */ /* 0x000ee2000c1e9900 */
[----:B------:R-:W-:Y:S01]  /*3070*/  UIADD3 UR6, UPT, UPT, UR6, 0xc00, URZ ;  /* 0x00000c0006067890 */ /* 0x000fe2000fffe0ff */
[----:B------:R-:W-:Y:S01]  /*3080*/  LOP3.LUT R7, R9, 0x3e0, R8, 0xf8, !PT ;  /* 0x000003e009077812 */ /* 0x000fe200078ef808 */
        /* <DEDUP_REMOVED lines=20> */
.L_x_84:
[----:B-----5:R-:W-:-:S05]  /*31d0*/  HADD2 R14, R9, R15.H0_H0 ;  /* 0x2000000f090e7230 */ /* 0x020fca0000000000 */
[----:B------:R-:W-:-:S05]  /*31e0*/  PRMT R7, R9, R16, R14 ;  /* 0x0000001009077216 */ /* 0x000fca000000000e */
[----:B------:R-:W2:Y:S02]  /*31f0*/  ATOM.E.CAS.STRONG.GPU PT, R14, [R12], R9, R7 ;  /* 0x000000090c0e738b */ /* 0x000ea400001ee107 */
[----:B--2---:R-:W-:Y:S01]  /*3200*/  ISETP.NE.U32.AND P0, PT, R14, R9, PT ;  /* 0x000000090e00720c */ /* 0x004fe20003f05070 */
[----:B------:R-:W-:-:S12]  /*3210*/  IMAD.MOV.U32 R9, RZ, RZ, R14 ;  /* 0x000000ffff097224 */ /* 0x000fd800078e000e */
[----:B------:R-:W-:Y:S05]  /*3220*/  @P0 BRA `(.L_x_84) ;  /* 0xfffffffc00e80947 */ /* 0x000fea000383ffff */
[----:B------:R-:W-:Y:S05]  /*3230*/  BRA `(.L_x_82) ;  /* 0x0000000000107947 */ /* 0x000fea0003800000 */
.L_x_83:
[----:B------:R-:W0:Y:S01]  /*3240*/  LDC.64 R10, c[0x0][0x390] ;  /* 0x0000e400ff0a7b82 */ /* 0x000e220000000a00 */
[----:B------:R-:W-:Y:S01]  /*3250*/  F2FP.F16.F32.PACK_AB R14, RZ, R14 ;  /* 0x0000000eff0e723e */ /* 0x000fe200000000ff */
[----:B0-----:R-:W-:-:S05]  /*3260*/  IMAD.WIDE R10, R7, 0x2, R10 ;  /* 0x00000002070a7825 */ /* 0x001fca00078e020a */
[----:B------:R1:W-:Y:S02]  /*3270*/  STG.E.U16 desc[UR12][R10.64], R14 ;  /* 0x0000000e0a007986 */ /* 0x0003e4000c10150c */
.L_x_82:
[----:B------:R-:W-:Y:S05]  /*3280*/  BSYNC.RECONVERGENT B0 ;  /* 0x0000000000007941 */ /* 0x000fea0003800200 */
.L_x_81:
[C---:B------:R-:W-:Y:S01]  /*3290*/  LOP3.LUT R9, R4.reuse, 0x1f, RZ, 0xc0, !PT ;  /* 0x0000001f04097812 */ /* 0x040fe200078ec0ff */
[----:B------:R-:W-:Y:S01]  /*32a0*/  BSSY.RECONVERGENT B0, `(.L_x_85) ;  /* 0x000002e000007945 */ /* 0x000fe20003800200 */
[----:B------:R-:W-:-:S03]  /*32b0*/  LEA.HI R7, R4, UR10, RZ, 0x1b ;  /* 0x0000000a04077c11 */ /* 0x000fc6000f8fd8ff */
[----:B0-----:R-:W-:-:S05]  /*32c0*/  VIADD R12, R9, UR4 ;  /* 0x00000004090c7c36 */ /* 0x001fca0008000000 */
[----:B------:R-:W-:-:S04]  /*32d0*/  ISETP.GE.AND P0, PT, R12, R5, PT ;  /* 0x000000050c00720c */ /* 0x000fc80003f06270 */
[----:B------:R-:W-:-:S13]  /*32e0*/  ISETP.GE.OR P0, PT, R7, UR11, P0 ;  /* 0x0000000b07007c0c */ /* 0x000fda0008706670 */
[----:B------:R-:W-:Y:S05]  /*32f0*/  @P0 BRA `(.L_x_86) ;  /* 0x0000000000a00947 */ /* 0x000fea0003800000 */
[----:B-1----:R-:W0:Y:S01]  /*3300*/  LDC.64 R10, c[0x0][0x398] ;  /* 0x0000e600ff0a7b82 */ /* 0x002e220000000a00 */
[----:B------:R-:W-:-:S07]  /*3310*/  VIADD R7, R7, UR14 ;  /* 0x0000000e07077c36 */ /* 0x000fce0008000000 */
        /* <DEDUP_REMOVED lines=20> */
[----:B0-----:R-:W-:-:S03]  /*3460*/  IMAD.WIDE R10, R7, 0x2, R10 ;  /* 0x00000002070a7825 */ /* 0x001fc600078e020a */
[C---:B------:R-:W-:Y:S02]  /*3470*/  LOP3.LUT R12, R10.reuse, 0xfffffffd, RZ, 0xc0, !PT ;  /* 0xfffffffd0a0c7812 */ /* 0x040fe400078ec0ff */
[----:B------:R-:W-:Y:S02]  /*3480*/  MOV R13, R11 ;  /* 0x0000000b000d7202 */ /* 0x000fe40000000f00 */
[----:B------:R-:W-:-:S03]  /*3490*/  LOP3.LUT R7, R10, 0x2, RZ, 0xc0, !PT ;  /* 0x000000020a077812 */ /* 0x000fc600078ec0ff */
[----:B------:R0:W5:Y:S01]  /*34a0*/  LD.E R9, desc[UR12][R12.64] ;  /* 0x0000000c0c097980 */ /* 0x000162000c101900 */
[----:B------:R-:W-:-:S04]  /*34b0*/  ISETP.EQ.U32.AND P0, PT, R7, RZ, PT ;  /* 0x000000ff0700720c */ /* 0x000fc80003f02070 */
[----:B------:R-:W-:-:S09]  /*34c0*/  SEL R16, R16, 0x7610, P0 ;  /* 0x0000761010107807 */ /* 0x000fd20000000000 */
.L_x_88:
[----:B-----5:R-:W-:-:S05]  /*34d0*/  HADD2 R14, R9, R15.H0_H0 ;  /* 0x2000000f090e7230 */ /* 0x020fca0000000000 */
[----:B------:R-:W-:-:S05]  /*34e0*/  PRMT R7, R9, R16, R14 ;  /* 0x0000001009077216 */ /* 0x000fca000000000e */
[----:B------:R-:W2:Y:S02]  /*34f0*/  ATOM.E.CAS.STRONG.GPU PT, R14, [R12], R9, R7 ;  /* 0x000000090c0e738b */ /* 0x000ea400001ee107 */
[----:B--2---:R-:W-:Y:S01]  /*3500*/  ISETP.NE.U32.AND P0, PT, R14, R9, PT ;  /* 0x000000090e00720c */ /* 0x004fe20003f05070 */
[----:B------:R-:W-:-:S12]  /*3510*/  IMAD.MOV.U32 R9, RZ, RZ, R14 ;  /* 0x000000ffff097224 */ /* 0x000fd800078e000e */
[----:B------:R-:W-:Y:S05]  /*3520*/  @P0 BRA `(.L_x_88) ;  /* 0xfffffffc00e80947 */ /* 0x000fea000383ffff */
[----:B------:R-:W-:Y:S05]  /*3530*/  BRA `(.L_x_86) ;  /* 0x0000000000107947 */ /* 0x000fea0003800000 */
.L_x_87:
[----:B------:R-:W0:Y:S01]  /*3540*/  LDC.64 R10, c[0x0][0x390] ;  /* 0x0000e400ff0a7b82 */ /* 0x000e220000000a00 */
[----:B------:R-:W-:Y:S01]  /*3550*/  F2FP.F16.F32.PACK_AB R14, RZ, R14 ;  /* 0x0000000eff0e723e */ /* 0x000fe200000000ff */
[----:B0-----:R-:W-:-:S05]  /*3560*/  IMAD.WIDE R10, R7, 0x2, R10 ;  /* 0x00000002070a7825 */ /* 0x001fca00078e020a */
[----:B------:R0:W-:Y:S02]  /*3570*/  STG.E.U16 desc[UR12][R10.64], R14 ;  /* 0x0000000e0a007986 */ /* 0x0001e4000c10150c */
.L_x_86:
[----:B------:R-:W-:Y:S05]  /*3580*/  BSYNC.RECONVERGENT B0 ;  /* 0x0000000000007941 */ /* 0x000fea0003800200 */
.L_x_85:
[C---:B------:R-:W-:Y:S01]  /*3590*/  LOP3.LUT R7, R6.reuse, 0x1f, RZ, 0xc0, !PT ;  /* 0x0000001f06077812 */ /* 0x040fe200078ec0ff */
[----:B------:R-:W-:Y:S01]  /*35a0*/  BSSY.RECONVERGENT B0, `(.L_x_89) ;  /* 0x000002f000007945 */ /* 0x000fe20003800200 */
[----:B------:R-:W-:Y:S02]  /*35b0*/  LEA.HI R9, R6, UR10, RZ, 0x1b ;  /* 0x0000000a06097c11 */ /* 0x000fe4000f8fd8ff */
[----:B01----:R-:W-:Y:S01]  /*35c0*/  IADD3 R14, PT, PT, R3, R2, R3 ;  /* 0x00000002030e7210 */ /* 0x003fe20007ffe003 */
[----:B------:R-:W-:-:S05]  /*35d0*/  VIADD R12, R7, UR4 ;  /* 0x00000004070c7c36 */ /* 0x000fca0008000000 */
[----:B------:R-:W-:-:S04]  /*35e0*/  ISETP.GE.AND P0, PT, R12, R5, PT ;  /* 0x000000050c00720c */ /* 0x000fc80003f06270 */
[----:B------:R-:W-:-:S13]  /*35f0*/  ISETP.GE.OR P0, PT, R9, UR11, P0 ;  /* 0x0000000b09007c0c */ /* 0x000fda0008706670 */
[----:B------:R-:W-:Y:S05]  /*3600*/  @P0 BRA `(.L_x_90) ;  /* 0x0000000000a00947 */ /* 0x000fea0003800000 */
[----:B------:R-:W0:Y:S01]  /*3610*/  LDC.64 R10, c[0x0][0x398] ;  /* 0x0000e600ff0a7b82 */ /* 0x000e220000000a00 */
[----:B------:R-:W-:-:S07]  /*3620*/  VIADD R5, R9, UR14 ;  /* 0x0000000e09057c36 */ /* 0x000fce0008000000 */
[----:B------:R-:W1:Y:S01]  /*3630*/  S2UR UR7, SR_CgaCtaId ;  /* 0x00000000000779c3 */ /* 0x000e620000008800 */
[----:B------:R-:W-:Y:S01]  /*3640*/  UMOV UR6, 0x400 ;  /* 0x0000040000067882 */ /* 0x000fe20000000000 */
[----:B------:R-:W-:Y:S01]  /*3650*/  LOP3.LUT R2, R7, 0x3e0, R6, 0xf8, !PT ;  /* 0x000003e007027812 */ /* 0x000fe200078ef806 */
[----:B------:R-:W2:Y:S01]  /*3660*/  LDCU UR8, c[0x0][0x3c8] ;  /* 0x00007900ff0877ac */ /* 0x000ea20008000800 */
[----:B0-----:R-:W-:-:S06]  /*3670*/  IMAD.WIDE R10, R5, 0x4, R10 ;  /* 0x00000004050a7825 */ /* 0x001fcc00078e020a */
[----:B------:R-:W3:Y:S01]  /*3680*/  LDG.E.CONSTANT R10, desc[UR12][R10.64] ;  /* 0x0000000c0a0a7981 */ /* 0x000ee2000c1e9900 */
        /* <DEDUP_REMOVED lines=12> */
[----:B------:R-:W-:Y:S02]  /*3750*/  MOV R15, 0x3254 ;  /* 0x00003254000f7802 */ /* 0x000fe40000000f00 */
        /* <DEDUP_REMOVED lines=8> */
.L_x_92:
[----:B-----5:R-:W-:-:S05]  /*37e0*/  HADD2 R2, R5, R9.H0_H0 ;  /* 0x2000000905027230 */ /* 0x020fca0000000000 */
[----:B------:R-:W-:-:S05]  /*37f0*/  PRMT R7, R5, R15, R2 ;  /* 0x0000000f05077216 */ /* 0x000fca0000000002 */
[----:B------:R-:W2:Y:S02]  /*3800*/  ATOM.E.CAS.STRONG.GPU PT, R2, [R12], R5, R7 ;  /* 0x000000050c02738b */ /* 0x000ea400001ee107 */
[----:B--2---:R-:W-:Y:S01]  /*3810*/  ISETP.NE.U32.AND P0, PT, R2, R5, PT ;  /* 0x000000050200720c */ /* 0x004fe20003f05070 */
[----:B------:R-:W-:-:S12]  /*3820*/  IMAD.MOV.U32 R5, RZ, RZ, R2 ;  /* 0x000000ffff057224 */ /* 0x000fd800078e0002 */
[----:B------:R-:W-:Y:S05]  /*3830*/  @P0 BRA `(.L_x_92) ;  /* 0xfffffffc00e80947 */ /* 0x000fea000383ffff */
[----:B------:R-:W-:Y:S05]  /*3840*/  BRA `(.L_x_90) ;  /* 0x0000000000107947 */ /* 0x000fea0003800000 */
.L_x_91:
[----:B------:R-:W0:Y:S01]  /*3850*/  LDC.64 R10, c[0x0][0x390] ;  /* 0x0000e400ff0a7b82 */ /* 0x000e220000000a00 */
[----:B------:R-:W-:Y:S01]  /*3860*/  F2FP.F16.F32.PACK_AB R7, RZ, R7 ;  /* 0x00000007ff07723e */ /* 0x000fe200000000ff */
[----:B0-----:R-:W-:-:S05]  /*3870*/  IMAD.WIDE R10, R5, 0x2, R10 ;  /* 0x00000002050a7825 */ /* 0x001fca00078e020a */
[----:B------:R0:W-:Y:S02]  /*3880*/  STG.E.U16 desc[UR12][R10.64], R7 ;  /* 0x000000070a007986 */ /* 0x0001e4000c10150c */
.L_x_90:
[----:B------:R-:W-:Y:S05]  /*3890*/  BSYNC.RECONVERGENT B0 ;  /* 0x0000000000007941 */ /* 0x000fea0003800200 */
.L_x_89:
[C---:B------:R-:W-:Y:S01]  /*38a0*/  IADD3 R2, PT, PT, R3.reuse, R14, R3 ;  /* 0x0000000e03027210 */ /* 0x040fe20007ffe003 */
[C---:B------:R-:W-:Y:S02]  /*38b0*/  IMAD R4, R3.reuse, 0x4, R4 ;  /* 0x0000000403047824 */ /* 0x040fe400078e0204 */
[C---:B------:R-:W-:Y:S01]  /*38c0*/  IMAD R6, R3.reuse, 0x4, R6 ;  /* 0x0000000403067824 */ /* 0x040fe200078e0206 */
[----:B------:R-:W-:Y:S01]  /*38d0*/  ISETP.GE.U32.AND P0, PT, R2, 0x400, PT ;  /* 0x000004000200780c */ /* 0x000fe20003f06070 */
[----:B------:R-:W-:-:S12]  /*38e0*/  IMAD R8, R3, 0x4, R8 ;  /* 0x0000000403087824 */ /* 0x000fd800078e0208 */
[----:B------:R-:W-:Y:S05]  /*38f0*/  @!P0 BRA `(.L_x_93) ;  /* 0xfffffff000d88947 */ /* 0x000fea000383ffff */
[----:B------:R-:W-:Y:S05]  /*3900*/  EXIT ;  /* 0x000000000000794d */ /* 0x000fea0003800000 */
.L_x_94:
        /* <DEDUP_REMOVED lines=15> */
.L_x_141:


//--------------------- .text._Z21lora_shrink_kernel_v3I6__halffLi32ELi32ELi16EEvPKT_PKvPT0_PKiS9_S9_S9_iiiifiiiiiiii --------------------------
	.section	.text._Z21lora_shrink_kernel_v3I6__halffLi32ELi32ELi16EEvPKT_PKvPT0_PKiS9_S9_S9_iiiifiiiiiiii,"ax",@progbits
	.align	128
        .global         _Z21lora_shrink_kernel_v3I6__halffLi32ELi32ELi16EEvPKT_PKvPT0_PKiS9_S9_S9_iiiifiiiiiiii
        .type           _Z21lora_shrink_kernel_v3I6__halffLi32ELi32ELi16EEvPKT_PKvPT0_PKiS9_S9_S9_iiiifiiiiiiii,@function
        .size           _Z21lora_shrink_kernel_v3I6__halffLi32ELi32ELi16EEvPKT_PKvPT0_PKiS9_S9_S9_iiiifiiiiiiii,(.L_x_142 - _Z21lora_shrink_kernel_v3I6__halffLi32ELi32ELi16EEvPKT_PKvPT0_PKiS9_S9_S9_iiiifiiiiiiii)
        .other          _Z21lora_shrink_kernel_v3I6__halffLi32ELi32ELi16EEvPKT_PKvPT0_PKiS9_S9_S9_iiiifiiiiiiii,@"STO_CUDA_ENTRY STV_DEFAULT"
_Z21lora_shrink_kernel_v3I6__halffLi32ELi32ELi16EEvPKT_PKvPT0_PKiS9_S9_S9_iiiifiiiiiiii:
.text._Z21lora_shrink_kernel_v3I6__halffLi32ELi32ELi16EEvPKT_PKvPT0_PKiS9_S9_S9_iiiifiiiiiiii:
        /* <DEDUP_REMOVED lines=25> */
[----:B------:R-:W-:Y:S01]  /*0190*/  UIADD3 UR10, UPT, UPT, URZ, -UR6, URZ ;  /* 0x80000006ff0a7290 */ /* 0x000fe2000fffe0ff */
[----:B------:R-:W-:Y:S01]  /*01a0*/  UMOV UR4, URZ ;  /* 0x000000ff00047c82 */ /* 0x000fe20008000000 */
[----:B------:R-:W-:Y:S01]  /*01b0*/  UISETP.NE.U32.AND UP2, UPT, UR6, URZ, UPT ;  /* 0x000000ff0600728c */ /* 0x000fe2000bf45070 */
[----:B0-----:R-:W0:Y:S01]  /*01c0*/  S2R R5, SR_CTAID.X ;  /* 0x0000000000057919 */ /* 0x001e220000002500 */
[----:B-1----:R-:W-:-:S06]  /*01d0*/  VIADD R6, R3, 0xffffffe ;  /* 0x0ffffffe03067836 */ /* 0x002fcc0000000000 */
[----:B------:R-:W1:Y:S02]  /*01e0*/  F2I.FTZ.U32.TRUNC.NTZ R6, R6 ;  /* 0x0000000600067305 */ /* 0x000e64000021f000 */
[----:B-1----:R-:W-:Y:S02]  /*01f0*/  R2UR UR5, R6 ;  /* 0x00000000060572ca */ /* 0x002fe400000e0000 */
[----:B------:R-:W-:-:S04]  /*0200*/  IABS R6, R8 ;  /* 0x0000000800067213 */ /* 0x000fc80000000000 */
[----:B------:R-:W1:Y:S07]  /*0210*/  I2F.RP R13, R6 ;  /* 0x00000006000d7306 */ /* 0x000e6e0000209400 */
[----:B------:R-:W-:-:S04]  /*0220*/  UIMAD UR10, UR10, UR5, URZ ;  /* 0x000000050a0a72a4 */ /* 0x000fc8000f8e02ff */
[----:B------:R-:W-:-:S04]  /*0230*/  UIMAD.WIDE.U32 UR4, UR5, UR10, UR4 ;  /* 0x0000000a050472a5 */ /* 0x000fc8000f8e0004 */
[----:B---3--:R-:W-:Y:S01]  /*0240*/  UIMAD.WIDE.U32 UR4, UR5, UR8, URZ ;  /* 0x00000008050472a5 */ /* 0x008fe2000f8e00ff */
[----:B-1----:R-:W-:Y:S03]  /*0250*/  MUFU.RCP R13, R13 ;  /* 0x0000000d000d7308 */ /* 0x002fe60000001000 */
        /* <DEDUP_REMOVED lines=18> */
[----:B-1----:R-:W-:Y:S01]  /*0380*/  VIADD R10, R3, 0xffffffe ;  /* 0x0ffffffe030a7836 */ /* 0x002fe20000000000 */
[----:B------:R-:W-:-:S06]  /*0390*/  IADD3 R3, PT, PT, RZ, -UR5, RZ ;  /* 0x80000005ff037c10 */ /* 0x000fcc000fffe0ff */
[----:B------:R1:W3:Y:S02]  /*03a0*/  F2I.FTZ.U32.TRUNC.NTZ R11, R10 ;  /* 0x0000000a000b7305 */ /* 0x0002e4000021f000 */
[----:B-1----:R-:W-:Y:S02]  /*03b0*/  IMAD.MOV.U32 R10, RZ, RZ, RZ ;  /* 0x000000ffff0a7224 */ /* 0x002fe400078e00ff */
[----:B---3--:R-:W-:-:S04]  /*03c0*/  IMAD R3, R3, R11, RZ ;  /* 0x0000000b03037224 */ /* 0x008fc800078e02ff */
[----:B------:R-:W-:-:S04]  /*03d0*/  IMAD.HI.U32 R12, R11, R3, R10 ;  /* 0x000000030b0c7227 */ /* 0x000fc800078e000a */
[----:B------:R-:W-:Y:S02]  /*03e0*/  VIADD R10, R9, 0xffffffe ;  /* 0x0ffffffe090a7836 */ /* 0x000fe40000000000 */
[----:B0-----:R-:W-:Y:S02]  /*03f0*/  IMAD.HI.U32 R12, R12, R5, RZ ;  /* 0x000000050c0c7227 */ /* 0x001fe400078e00ff */
[----:B------:R0:W1:Y:S02]  /*0400*/  F2I.FTZ.U32.TRUNC.NTZ R11, R10 ;  /* 0x0000000a000b7305 */ /* 0x000064000021f000 */
[----:B------:R-:W-:Y:S02]  /*0410*/  IMAD.MOV R14, RZ, RZ, -R12 ;  /* 0x000000ffff0e7224 */ /* 0x000fe400078e0a0c */
[----:B------:R-:W-:Y:S02]  /*0420*/  VIADD R9, R13, 0xffffffe ;  /* 0x0ffffffe0d097836 */ /* 0x000fe40000000000 */
[----:B------:R-:W-:-:S02]  /*0430*/  IMAD R3, R14, UR5, R5 ;  /* 0x000000050e037c24 */ /* 0x000fc4000f8e0205 */
[----:B0-----:R-:W-:Y:S02]  /*0440*/  IMAD.MOV.U32 R10, RZ, RZ, RZ ;  /* 0x000000ffff0a7224 */ /* 0x001fe400078e00ff */
[----:B------:R-:W0:Y:S01]  /*0450*/  F2I.FTZ.U32.TRUNC.NTZ R9, R9 ;  /* 0x0000000900097305 */ /* 0x000e22000021f000 */
[----:B------:R-:W-:Y:S02]  /*0460*/  ISETP.GE.U32.AND P1, PT, R3, UR5, PT ;  /* 0x0000000503007c0c */ /* 0x000fe4000bf26070 */
[----:B-1----:R-:W-:-:S05]  /*0470*/  IADD3 R17, PT, PT, RZ, -R11, RZ ;  /* 0x8000000bff117210 */ /* 0x002fca0007ffe0ff */
[----:B------:R-:W-:-:S06]  /*0480*/  IMAD R13, R17, R4, RZ ;  /* 0x00000004110d7224 */ /* 0x000fcc00078e02ff */
[----:B------:R-:W-:Y:S01]  /*0490*/  @P1 VIADD R3, R3, -UR5 ;  /* 0x8000000503031c36 */ /* 0x000fe20008000000 */
[----:B------:R-:W-:Y:S01]  /*04a0*/  @P1 IADD3 R12, PT, PT, R12, 0x1, RZ ;  /* 0x000000010c0c1810 */ /* 0x000fe20007ffe0ff */
[----:B------:R-:W-:Y:S01]  /*04b0*/  IMAD.HI.U32 R10, R11, R13, R10 ;  /* 0x0000000d0b0a7227 */ /* 0x000fe200078e000a */
[----:B------:R-:W-:Y:S02]  /*04c0*/  IABS R11, R5 ;  /* 0x00000005000b7213 */ /* 0x000fe40000000000 */
[----:B------:R-:W-:Y:S01]  /*04d0*/  ISETP.GE.U32.AND P0, PT, R3, UR5, PT ;  /* 0x0000000503007c0c */ /* 0x000fe2000bf06070 */
[----:B------:R-:W-:Y:S01]  /*04e0*/  IMAD.MOV R13, RZ, RZ, -R15 ;  /* 0x000000ffff0d7224 */ /* 0x000fe200078e0a0f */
[----:B------:R-:W-:Y:S01]  /*04f0*/  ISETP.NE.U32.AND P1, PT, RZ, UR5, PT ;  /* 0x00000005ff007c0c */ /* 0x000fe2000bf25070 */
[----:B------:R-:W-:Y:S01]  /*0500*/  IMAD.U32 R15, RZ, RZ, UR6 ;  /* 0x00000006ff0f7e24 */ /* 0x000fe2000f8e00ff */
[----:B------:R-:W-:Y:S01]  /*0510*/  LOP3.LUT R5, R5, UR8, RZ, 0x3c, !PT ;  /* 0x0000000805057c12 */ /* 0x000fe2000f8e3cff */
[----:B------:R-:W-:-:S03]  /*0520*/  IMAD.HI.U32 R10, R10, R11, RZ ;  /* 0x0000000b0a0a7227 */ /* 0x000fc600078e00ff */
[----:B------:R-:W-:Y:S01]  /*0530*/  ISETP.GE.AND P5, PT, R5, RZ, PT ;  /* 0x000000ff0500720c */ /* 0x000fe20003fa6270 */
[----:B0-----:R-:W-:Y:S02]  /*0540*/  IMAD.MOV R17, RZ, RZ, -R9 ;  /* 0x000000ffff117224 */ /* 0x001fe400078e0a09 */
[----:B------:R-:W-:Y:S02]  /*0550*/  IMAD R11, R10, R13, R11 ;  /* 0x0000000d0a0b7224 */ /* 0x000fe400078e020b */
[----:B------:R-:W-:Y:S02]  /*0560*/  @P0 VIADD R12, R12, 0x1 ;  /* 0x000000010c0c0836 */ /* 0x000fe40000000000 */
[----:B------:R-:W-:Y:S01]  /*0570*/  IMAD R13, R17, R6, RZ ;  /* 0x00000006110d7224 */ /* 0x000fe200078e02ff */
[----:B------:R-:W-:Y:S02]  /*0580*/  ISETP.GT.U32.AND P4, PT, R4, R11, PT ;  /* 0x0000000b0400720c */ /* 0x000fe40003f84070 */
[----:B------:R-:W-:-:S02]  /*0590*/  SEL R12, R15, R12, !P1 ;  /* 0x0000000c0f0c7207 */ /* 0x000fc40004800000 */
[----:B------:R-:W-:Y:S01]  /*05a0*/  IABS R15, R8 ;  /* 0x00000008000f7213 */ /* 0x000fe20000000000 */
[----:B------:R-:W-:Y:S01]  /*05b0*/  IMAD.MOV.U32 R8, RZ, RZ, RZ ;  /* 0x000000ffff087224 */ /* 0x000fe200078e00ff */
[----:B------:R-:W-:-:S03]  /*05c0*/  IABS R14, R12 ;  /* 0x0000000c000e7213 */ /* 0x000fc60000000000 */
[----:B------:R-:W-:Y:S01]  /*05d0*/  IMAD.HI.U32 R8, R9, R13, R8 ;  /* 0x0000000d09087227 */ /* 0x000fe200078e0008 */
[----:B------:R-:W-:-:S03]  /*05e0*/  MOV R9, R14 ;  /* 0x0000000e00097202 */ /* 0x000fc60000000f00 */
[----:B------:R-:W-:Y:S02]  /*05f0*/  IMAD.MOV R13, RZ, RZ, -R15 ;  /* 0x000000ffff0d7224 */ /* 0x000fe400078e0a0f */
[----:B------:R-:W-:-:S04]  /*0600*/  IMAD.HI.U32 R8, R8, R9, RZ ;  /* 0x0000000908087227 */ /* 0x000fc800078e00ff */
[----:B------:R-:W-:Y:S02]  /*0610*/  IMAD R9, R8, R13, R9 ;  /* 0x0000000d08097224 */ /* 0x000fe400078e0209 */
[----:B------:R-:W-:Y:S02]  /*0620*/  @!P4 IMAD.IADD R11, R11, 0x1, -R4 ;  /* 0x000000010b0bc824 */ /* 0x000fe400078e0a04 */
[----:B------:R-:W-:Y:S01]  /*0630*/  @!P4 VIADD R10, R10, 0x1 ;  /* 0x000000010a0ac836 */ /* 0x000fe20000000000 */
[----:B------:R-:W-:Y:S02]  /*0640*/  ISETP.GT.U32.AND P2, PT, R6, R9, PT ;  /* 0x000000090600720c */ /* 0x000fe40003f44070 */
[----:B------:R-:W-:Y:S02]  /*0650*/  ISETP.GE.U32.AND P3, PT, R11, R4, PT ;  /* 0x000000040b00720c */ /* 0x000fe40003f66070 */
[----:B------:R-:W-:-:S09]  /*0660*/  ISETP.GE.AND P4, PT, R12, RZ, PT ;  /* 0x000000ff0c00720c */ /* 0x000fd20003f86270 */
[----:B------:R-:W-:Y:S02]  /*0670*/  @!P2 IMAD.IADD R9, R9, 0x1, -R6 ;  /* 0x000000010909a824 */ /* 0x000fe400078e0a06 */
[----:B------:R-:W-:Y:S01]  /*0680*/  @P3 VIADD R10, R10, 0x1 ;  /* 0x000000010a0a3836 */ /* 0x000fe20000000000 */
[----:B------:R-:W-:Y:S02]  /*0690*/  ISETP.NE.AND P3, PT, RZ, UR7, PT ;  /* 0x00000007ff007c0c */ /* 0x000fe4000bf65270 */
[----:B------:R-:W-:Y:S02]  /*06a0*/  ISETP.GT.U32.AND P2, PT, R6, R9, PT ;  /* 0x000000090600720c */ /* 0x000fe40003f44070 */
[----:B------:R-:W-:-:S11]  /*06b0*/  R2UR UR4, R10 ;  /* 0x000000000a0472ca */ /* 0x000fd600000e0000 */
[----:B------:R-:W-:Y:S02]  /*06c0*/  @!P2 IADD3 R9, PT, PT, R9, -R6, RZ ;  /* 0x800000060909a210 */ /* 0x000fe40007ffe0ff */
[----:B------:R-:W-:-:S03]  /*06d0*/  @!P5 IMAD R4, RZ, RZ, -UR4 ;  /* 0x80000004ff04de24 */ /* 0x000fc6000f8e02ff */
[----:B------:R-:W-:Y:S01]  /*06e0*/  @!P4 IMAD.MOV R9, RZ, RZ, -R9 ;  /* 0x000000ffff09c224 */ /* 0x000fe200078e0a09 */
[----:B------:R-:W-:Y:S02]  /*06f0*/  @!P3 LOP3.LUT R9, RZ, UR7, RZ, 0x33, !PT ;  /* 0x00000007ff09bc12 */ /* 0x000fe4000f8e33ff */
[----:B------:R-:W-:Y:S02]  /*0700*/  @!P5 R2UR UR4, R4 ;  /* 0x000000000404d2ca */ /* 0x000fe400000e0000 */
[----:B------:R-:W0:Y:S01]  /*0710*/  LDC R4, c[0x0][0x3c4] ;  /* 0x0000f100ff047b82 */ /* 0x000e220000000800 */
[----:B------:R-:W-:-:S05]  /*0720*/  IMAD.SHL.U32 R9, R9, 0x20, RZ ;  /* 0x0000002009097824 */ /* 0x000fca00078e00ff */
[----:B------:R-:W-:Y:S01]  /*0730*/  R2UR UR11, R9 ;  /* 0x00000000090b72ca */ /* 0x000fe200000e0000 */
[----:B------:R-:W-:-:S04]  /*0740*/  @!UP0 ULOP3.LUT UR4, URZ, UR8, URZ, 0x33, !UPT ;  /* 0x00000008ff048292 */ /* 0x000fc8000f8e33ff */
[----:B------:R-:W-:Y:S01]  /*0750*/  USHF.L.U32 UR4, UR4, 0x5, URZ ;  /* 0x0000000504047899 */ /* 0x000fe200080006ff */
[----:B--2---:R-:W-:-:S03]  /*0760*/  R2UR UR10, R0 ;  /* 0x00000000000a72ca */ /* 0x004fc600000e0000 */
[----:B------:R-:W-:Y:S01]  /*0770*/  UISETP.GE.AND UP0, UPT, UR4, UR9, UPT ;  /* 0x000000090400728c */ /* 0x000fe2000bf06270 */
[----:B------:R-:W1:Y:S09]  /*0780*/  S2R R0, SR_CTAID.Y ;  /* 0x0000000000007919 */ /* 0x000e720000002600 */
        /* <DEDUP_REMOVED lines=9> */
[----:B------:R-:W2:Y:S01]  /*0820*/  LDG.E.CONSTANT R8, desc[UR12][R8.64] ;  /* 0x0000000c08087981 */ /* 0x000ea2000c1e9900 */
[----:B------:R-:W3:Y:S01]  /*0830*/  I2F.RP R2, R13 ;  /* 0x0000000d00027306 */ /* 0x000ee20000209400 */
[----:B0-----:R-:W-:Y:S01]  /*0840*/  IMAD.U32 R38, RZ, RZ, UR8 ;  /* 0x00000008ff267e24 */ /* 0x001fe2000f8e00ff */
[----:B------:R-:W0:Y:S01]  /*0850*/  LDCU UR8, c[0x0][0x3c0] ;  /* 0x00007800ff0877ac */ /* 0x000e220008000800 */
[----:B------:R-:W-:Y:S01]  /*0860*/  MOV R39, UR9 ;  /* 0x0000000900277c02 */ /* 0x000fe20008000f00 */
[----:B-1----:R-:W-:-:S05]  /*0870*/  @P2 IMAD.WIDE.U32 R4, R0, 0x8, R4 ;  /* 0x0000000800042825 */ /* 0x002fca00078e0004 */
[----:B------:R1:W5:Y:S01]  /*0880*/  @P2 LDG.E.64.CONSTANT R38, desc[UR12][R4.64] ;  /* 0x0000000c04262981 */ /* 0x000362000c1e9b00 */
[----:B------:R-:W-:Y:S01]  /*0890*/  CS2R R14, SRZ ;  /* 0x00000000000e7805 */ /* 0x000fe2000001ff00 */
[----:B---3--:R-:W3:Y:S01]  /*08a0*/  MUFU.RCP R2, R2 ;  /* 0x0000000200027308 */ /* 0x008ee20000001000 */
[----:B0-----:R-:W-:-:S06]  /*08b0*/  UIADD3 UR7, UPT, UPT, UR5, -0x1, UR8 ;  /* 0xffffffff05077890 */ /* 0x001fcc000fffe008 */
[----:B-1----:R-:W-:Y:S01]  /*08c0*/  IMAD.U32 R4, RZ, RZ, UR7 ;  /* 0x00000007ff047e24 */ /* 0x002fe2000f8e00ff */
[----:B------:R-:W-:Y:S01]  /*08d0*/  ULOP3.LUT UR7, UR7, UR5, URZ, 0x3c, !UPT ;  /* 0x0000000507077292 */ /* 0x000fe2000f8e3cff */
[----:B---3--:R-:W-:-:S03]  /*08e0*/  VIADD R10, R2, 0xffffffe ;  /* 0x0ffffffe020a7836 */ /* 0x008fc60000000000 */
[----:B------:R-:W-:Y:S02]  /*08f0*/  IABS R2, R4 ;  /* 0x0000000400027213 */ /* 0x000fe40000000000 */
[----:B------:R-:W-:Y:S01]  /*0900*/  ISETP.LE.AND P4, PT, RZ, UR7, PT ;  /* 0x00000007ff007c0c */ /* 0x000fe2000bf83270 */
[----:B------:R0:W1:Y:S02]  /*0910*/  F2I.FTZ.U32.TRUNC.NTZ R11, R10 ;  /* 0x0000000a000b7305 */ /* 0x000064000021f000 */
[----:B0-----:R-:W-:Y:S02]  /*0920*/  IMAD.MOV.U32 R10, RZ, RZ, RZ ;  /* 0x000000ffff0a7224 */ /* 0x001fe400078e00ff */
[----:B-1----:R-:W-:-:S04]  /*0930*/  IMAD.MOV R6, RZ, RZ, -R11 ;  /* 0x000000ffff067224 */ /* 0x002fc800078e0a0b */
[----:B------:R-:W-:Y:S01]  /*0940*/  IMAD R5, R6, R13, RZ ;  /* 0x0000000d06057224 */ /* 0x000fe200078e02ff */
[----:B------:R-:W-:-:S03]  /*0950*/  IABS R6, UR5 ;  /* 0x0000000500067c13 */ /* 0x000fc60008000000 */
[----:B------:R-:W-:Y:S01]  /*0960*/  IMAD.HI.U32 R11, R11, R5, R10 ;  /* 0x000000050b0b7227 */ /* 0x000fe200078e000a */
[----:B------:R-:W-:Y:S02]  /*0970*/  IADD3 R4, PT, PT, RZ, -R6, RZ ;  /* 0x80000006ff047210 */ /* 0x000fe40007ffe0ff */
[----:B------:R-:W-:-:S03]  /*0980*/  MOV R10, RZ ;  /* 0x000000ff000a7202 */ /* 0x000fc60000000f00 */
[----:B------:R-:W-:-:S04]  /*0990*/  IMAD.HI.U32 R11, R11, R2, RZ ;  /* 0x000000020b0b7227 */ /* 0x000fc800078e00ff */
[----:B------:R-:W-:Y:S02]  /*09a0*/  IMAD R2, R11, R4, R2 ;  /* 0x000000040b027224 */ /* 0x000fe400078e0202 */
[----:B------:R-:W-:-:S03]  /*09b0*/  IMAD.U32 R4, RZ, RZ, UR6 ;  /* 0x00000006ff047e24 */ /* 0x000fc6000f8e00ff */
[----:B------:R-:W-:-:S13]  /*09c0*/  ISETP.GT.U32.AND P3, PT, R13, R2, PT ;  /* 0x000000020d00720c */ /* 0x000fda0003f64070 */
[----:B------:R-:W-:Y:S02]  /*09d0*/  @!P3 IMAD.IADD R2, R2, 0x1, -R13 ;  /* 0x000000010202b824 */ /* 0x000fe400078e0a0d */
[----:B------:R-:W-:-:S03]  /*09e0*/  @!P3 VIADD R11, R11, 0x1 ;  /* 0x000000010b0bb836 */ /* 0x000fc60000000000 */
[----:B------:R-:W-:Y:S02]  /*09f0*/  ISETP.GE.U32.AND P2, PT, R2, R13, PT ;  /* 0x0000000d0200720c */ /* 0x000fe40003f46070 */
[----:B------:R-:W-:Y:S02]  /*0a00*/  CS2R R12, SRZ ;  /* 0x00000000000c7805 */ /* 0x000fe4000001ff00 */
[----:B------:R-:W-:-:S04]  /*0a10*/  IADD3 R2, PT, PT, R3, -UR5, RZ ;  /* 0x8000000503027c10 */ /* 0x000fc8000fffe0ff */
[----:B------:R-:W-:Y:S01]  /*0a20*/  @P1 SEL R2, R2, R3, P0 ;  /* 0x0000000302021207 */ /* 0x000fe20000000000 */
[----:B------:R-:W-:-:S03]  /*0a30*/  IMAD.U32 R3, RZ, RZ, UR8 ;  /* 0x00000008ff037e24 */ /* 0x000fc6000f8e00ff */
        /* <DEDUP_REMOVED lines=13> */
[----:B--2---:R-:W-:Y:S02]  /*0b10*/  R2UR UR14, R8 ;  /* 0x00000000080e72ca */ /* 0x004fe400000e0000 */
[----:B------:R-:W-:-:S06]  /*0b20*/  CS2R R8, SRZ ;  /* 0x0000000000087805 */ /* 0x000fcc000001ff00 */
[----:B0-----:R-:W-:Y:S07]  /*0b30*/  BRA.U UP0, `(.L_x_95) ;  /* 0x0000001900747547 */ /* 0x001fee000b800000 */
[----:B------:R-:W0:Y:S01]  /*0b40*/  LDCU UR15, c[0x0][0x360] ;  /* 0x00006c00ff0f77ac */ /* 0x000e220008000800 */
[----:B------:R-:W1:Y:S01]  /*0b50*/  S2UR UR9, SR_CgaCtaId ;  /* 0x00000000000979c3 */ /* 0x000e620000008800 */
[----:B------:R-:W2:Y:S01]  /*0b60*/  LDCU UR8, c[0x0][0x3d4] ;  /* 0x00007a80ff0877ac */ /* 0x000ea20008000800 */
[----:B------:R-:W3:Y:S06]  /*0b70*/  LDCU UR16, c[0x0][0x3d8] ;  /* 0x00007b00ff1077ac */ /* 0x000eec0008000800 */
[----:B------:R-:W4:Y:S01]  /*0b80*/  LDC.64 R30, c[0x0][0x398] ;  /* 0x0000e600ff1e7b82 */ /* 0x000f220000000a00 */
[----:B------:R-:W-:Y:S01]  /*0b90*/  UMOV UR7, 0x400 ;  /* 0x0000040000077882 */ /* 0x000fe20000000000 */
[----:B0-----:R-:W0:Y:S01]  /*0ba0*/  I2F.U32.RP R16, UR15 ;  /* 0x0000000f00107d06 */ /* 0x001e220008209000 */
[----:B------:R-:W-:Y:S01]  /*0bb0*/  VIADD R3, R2, UR15 ;  /* 0x0000000f02037c36 */ /* 0x000fe20008000000 */
[----:B------:R-:W-:Y:S01]  /*0bc0*/  ISETP.NE.U32.AND P2, PT, RZ, UR15, PT ;  /* 0x0000000fff007c0c */ /* 0x000fe2000bf45070 */
[----:B--2---:R-:W-:Y:S01]  /*0bd0*/  IMAD R7, R7, UR8, RZ ;  /* 0x0000000807077c24 */ /* 0x004fe2000f8e02ff */
[----:B------:R-:W-:-:S02]  /*0be0*/  UIADD3 UR8, UPT, UPT, UR7, 0x600, URZ ;  /* 0x0000060007087890 */ /* 0x000fc4000fffe0ff */
[C---:B------:R-:W-:Y:S01]  /*0bf0*/  ISETP.GE.U32.AND P0, PT, R3.reuse, 0x200, PT ;  /* 0x000002000300780c */ /* 0x040fe20003f06070 */
[----:B-1----:R-:W-:Y:S01]  /*0c00*/  ULEA UR7, UR9, UR7, 0x18 ;  /* 0x0000000709077291 */ /* 0x002fe2000f8ec0ff */
[----:B------:R-:W-:Y:S01]  /*0c10*/  VIMNMX.U32 R6, PT, PT, R3, 0x200, !PT ;  /* 0x0000020003067848 */ /* 0x000fe20007fe0000 */
[----:B------:R-:W-:Y:S01]  /*0c20*/  ULEA UR8, UR9, UR8, 0x18 ;  /* 0x0000000809087291 */ /* 0x000fe2000f8ec0ff */
[----:B------:R-:W-:Y:S02]  /*0c30*/  SEL R15, RZ, 0x1, P0 ;  /* 0x00000001ff0f7807 */ /* 0x000fe40000000000 */
[----:B------:R-:W-:Y:S02]  /*0c40*/  SHF.R.U32.HI R18, RZ, 0x4, R3 ;  /* 0x00000004ff127819 */ /* 0x000fe40000011603 */
[----:B------:R-:W-:Y:S01]  /*0c50*/  IADD3 R6, PT, PT, R6, -R3, -R15 ;  /* 0x8000000306067210 */ /* 0x000fe20007ffe80f */
[----:B0-----:R-:W0:Y:S01]  /*0c60*/  MUFU.RCP R16, R16 ;  /* 0x0000001000107308 */ /* 0x001e220000001000 */
[C---:B------:R-:W-:Y:S01]  /*0c70*/  IADD3 R19, PT, PT, R18.reuse, UR11, RZ ;  /* 0x0000000b12137c10 */ /* 0x040fe2000fffe0ff */
[----:B------:R-:W-:-:S04]  /*0c80*/  VIADD R28, R18, UR4 ;  /* 0x00000004121c7c36 */ /* 0x000fc80008000000 */
[----:B------:R-:W-:Y:S02]  /*0c90*/  VIADD R19, R19, UR14 ;  /* 0x0000000e13137c36 */ /* 0x000fe40008000000 */
[----:B---3--:R-:W-:Y:S02]  /*0ca0*/  IMAD R28, R28, UR16, R7 ;  /* 0x000000101c1c7c24 */ /* 0x008fe4000f8e0207 */
[----:B0-----:R-:W-:-:S04]  /*0cb0*/  VIADD R4, R16, 0xffffffe ;  /* 0x0ffffffe10047836 */ /* 0x001fc80000000000 */
[----:B------:R0:W1:Y:S02]  /*0cc0*/  F2I.FTZ.U32.TRUNC.NTZ R5, R4 ;  /* 0x0000000400057305 */ /* 0x000064000021f000 */
[----:B0-----:R-:W-:Y:S02]  /*0cd0*/  IMAD.MOV.U32 R4, RZ, RZ, RZ ;  /* 0x000000ffff047224 */ /* 0x001fe400078e00ff */
[----:B-1----:R-:W-:-:S04]  /*0ce0*/  IMAD.MOV R17, RZ, RZ, -R5 ;  /* 0x000000ffff117224 */ /* 0x002fc800078e0a05 */
[----:B------:R-:W-:-:S04]  /*0cf0*/  IMAD R17, R17, UR15, RZ ;  /* 0x0000000f11117c24 */ /* 0x000fc8000f8e02ff */
[----:B------:R-:W-:Y:S01]  /*0d00*/  IMAD.HI.U32 R5, R5, R17, R4 ;  /* 0x0000001105057227 */ /* 0x000fe200078e0004 */
[----:B------:R-:W-:-:S05]  /*0d10*/  SHF.R.U32.HI R17, RZ, 0x4, R2 ;  /* 0x00000004ff117819 */ /* 0x000fca0000011602 */
[----:B------:R-:W-:-:S04]  /*0d20*/  IMAD.HI.U32 R16, R5, R6, RZ ;  /* 0x0000000605107227 */ /* 0x000fc800078e00ff */
[C---:B------:R-:W-:Y:S01]  /*0d30*/  VIADD R4, R17.reuse, UR11 ;  /* 0x0000000b11047c36 */ /* 0x040fe20008000000 */
[----:B------:R-:W-:Y:S01]  /*0d40*/  IADD3 R5, PT, PT, -R16, RZ, RZ ;  /* 0x000000ff10057210 */ /* 0x000fe20007ffe1ff */
[----:B------:R-:W-:Y:S02]  /*0d50*/  VIADD R24, R17, UR4 ;  /* 0x0000000411187c36 */ /* 0x000fe40008000000 */
[----:B------:R-:W-:Y:S02]  /*0d60*/  VIADD R33, R4, UR14 ;  /* 0x0000000e04217c36 */ /* 0x000fe40008000000 */
[----:B------:R-:W-:Y:S02]  /*0d70*/  IMAD R6, R5, UR15, R6 ;  /* 0x0000000f05067c24 */ /* 0x000fe4000f8e0206 */
[----:B----4-:R-:W-:-:S03]  /*0d80*/  IMAD.WIDE R32, R33, 0x4, R30 ;  /* 0x0000000421207825 */ /* 0x010fc600078e021e */
[----:B------:R-:W-:Y:S01]  /*0d90*/  ISETP.GE.U32.AND P0, PT, R6, UR15, PT ;  /* 0x0000000f06007c0c */ /* 0x000fe2000bf06070 */
[----:B------:R-:W-:-:S04]  /*0da0*/  IMAD.WIDE R30, R19, 0x4, R30 ;  /* 0x00000004131e7825 */ /* 0x000fc800078e021e */
[----:B------:R-:W-:-:S08]  /*0db0*/  IMAD R26, R24, UR16, R7 ;  /* 0x00000010181a7c24 */ /* 0x000fd0000f8e0207 */
[----:B------:R-:W-:Y:S02]  /*0dc0*/  @P0 VIADD R6, R6, -UR15 ;  /* 0x8000000f06060c36 */ /* 0x000fe40008000000 */
[----:B------:R-:W-:-:S03]  /*0dd0*/  @P0 VIADD R16, R16, 0x1 ;  /* 0x0000000110100836 */ /* 0x000fc60000000000 */
[----:B------:R-:W-:Y:S01]  /*0de0*/  ISETP.GE.U32.AND P1, PT, R6, UR15, PT ;  /* 0x0000000f06007c0c */ /* 0x000fe2000bf26070 */
[----:B------:R-:W-:-:S05]  /*0df0*/  VIADD R6, R3, UR15 ;  /* 0x0000000f03067c36 */ /* 0x000fca0008000000 */
[----:B------:R-:W-:Y:S02]  /*0e00*/  SHF.R.U32.HI R5, RZ, 0x4, R6 ;  /* 0x00000004ff057819 */ /* 0x000fe40000011606 */
[----:B------:R-:W-:Y:S02]  /*0e10*/  LOP3.LUT R36, R6, 0xf, RZ, 0xc0, !PT ;  /* 0x0000000f06247812 */ /* 0x000fe400078ec0ff */
[----:B------:R-:W-:-:S03]  /*0e20*/  LOP3.LUT R6, R2, 0xf, RZ, 0xc0, !PT ;  /* 0x0000000f02067812 */ /* 0x000fc600078ec0ff */
[----:B------:R-:W-:Y:S01]  /*0e30*/  @P1 VIADD R16, R16, 0x1 ;  /* 0x0000000110101836 */ /* 0x000fe20000000000 */
[----:B------:R-:W-:Y:S01]  /*0e40*/  @!P2 LOP3.LUT R16, RZ, UR15, RZ, 0x33, !PT ;  /* 0x0000000fff10ac12 */ /* 0x000fe2000f8e33ff */
[----:B------:R-:W-:Y:S02]  /*0e50*/  IMAD R36, R5, 0x18, R36 ;  /* 0x0000001805247824 */ /* 0x000fe400078e0224 */
[----:B------:R-:W-:Y:S01]  /*0e60*/  IMAD R17, R17, 0x18, R6 ;  /* 0x0000001811117824 */ /* 0x000fe200078e0206 */
[----:B------:R-:W-:Y:S02]  /*0e70*/  IADD3 R5, PT, PT, R15, R16, RZ ;  /* 0x000000100f057210 */ /* 0x000fe40007ffe0ff */
[----:B------:R-:W-:Y:S02]  /*0e80*/  LOP3.LUT R15, R3, 0xf, RZ, 0xc0, !PT ;  /* 0x0000000f030f7812 */ /* 0x000fe400078ec0ff */
[----:B------:R-:W-:Y:S02]  /*0e90*/  LEA R35, R36, UR7, 0x1 ;  /* 0x0000000724237c11 */ /* 0x000fe4000f8e08ff */
[C---:B------:R-:W-:Y:S01]  /*0ea0*/  LEA R25, R17.reuse, UR7, 0x1 ;  /* 0x0000000711197c11 */ /* 0x040fe2000f8e08ff */
[----:B------:R-:W-:Y:S01]  /*0eb0*/  IMAD R34, R18, 0x18, R15 ;  /* 0x0000001812227824 */ /* 0x000fe200078e020f */
[----:B------:R-:W-:Y:S01]  /*0ec0*/  LEA R27, R17, UR8, 0x1 ;  /* 0x00000008111b7c11 */ /* 0x000fe2000f8e08ff */
[----:B------:R-:W-:Y:S01]  /*0ed0*/  IMAD.MOV.U32 R15, RZ, RZ, RZ ;  /* 0x000000ffff0f7224 */ /* 0x000fe200078e00ff */
[----:B------:R-:W-:-:S02]  /*0ee0*/  LEA R36, R36, UR8, 0x1 ;  /* 0x0000000824247c11 */ /* 0x000fc4000f8e08ff */
[C---:B------:R-:W-:Y:S02]  /*0ef0*/  LEA R29, R34.reuse, UR7, 0x1 ;  /* 0x00000007221d7c11 */ /* 0x040fe4000f8e08ff */
[----:B------:R-:W-:-:S07]  /*0f00*/  LEA R34, R34, UR8, 0x1 ;  /* 0x0000000822227c11 */ /* 0x000fce000f8e08ff */
.L_x_119:
[----:B------:R-:W-:Y:S01]  /*0f10*/  ISETP.GT.U32.AND P0, PT, R2, 0x1ff, PT ;  /* 0x000001ff0200780c */ /* 0x000fe20003f04070 */
[----:B------:R-:W0:Y:S01]  /*0f20*/  LDCU UR9, c[0x0][0x3bc] ;  /* 0x00007780ff0977ac */ /* 0x000e220008000800 */
[----:B------:R-:W-:Y:S11]  /*0f30*/  BSSY.RECONVERGENT B0, `(.L_x_96) ;  /* 0x0000136000007945 */ /* 0x000ff60003800200 */
[----:B-1234-:R-:W-:Y:S05]  /*0f40*/  @P0 BRA `(.L_x_97) ;  /* 0x0000001000d00947 */ /* 0x01efea0003800000 */
[----:B------:R-:W-:Y:S01]  /*0f50*/  LOP3.LUT R20, R5, 0x3, RZ, 0xc0, !PT ;  /* 0x0000000305147812 */ /* 0x000fe200078ec0ff */
[----:B------:R-:W-:Y:S01]  /*0f60*/  BSSY.RECONVERGENT B1, `(.L_x_98) ;  /* 0x0000046000017945 */ /* 0x000fe20003800200 */
[----:B------:R-:W-:Y:S02]  /*0f70*/  MOV R21, R2 ;  /* 0x0000000200157202 */ /* 0x000fe40000000f00 */
[----:B------:R-:W-:-:S13]  /*0f80*/  ISETP.NE.AND P1, PT, R20, 0x3, PT ;  /* 0x000000031400780c */ /* 0x000fda0003f25270 */
[----:B------:R-:W-:Y:S05]  /*0f90*/  @!P1 BRA `(.L_x_99) ;  /* 0x0000000400089947 */ /* 0x000fea0003800000 */
[----:B------:R-:W-:Y:S01]  /*0fa0*/  VIADD R16, R6, UR6 ;  /* 0x0000000606107c36 */ /* 0x000fe20008000000 */
[----:B------:R-:W-:Y:S04]  /*0fb0*/  BSSY.RECONVERGENT B2, `(.L_x_100) ;  /* 0x000000e000027945 */ /* 0x000fe80003800200 */
[----:B------:R-:W-:Y:S02]  /*0fc0*/  ISETP.GE.AND P0, PT, R16, UR17, PT ;  /* 0x0000001110007c0c */ /* 0x000fe4000bf06270 */
[----:B------:R-:W-:Y:S02]  /*0fd0*/  PRMT R16, RZ, 0x7610, R16 ;  /* 0x00007610ff107816 */ /* 0x000fe40000000010 */
[----:B------:R-:W-:-:S13]  /*0fe0*/  ISETP.GE.U32.OR P0, PT, R4, UR10, P0 ;  /* 0x0000000a04007c0c */ /* 0x000fda0008706470 */
[----:B------:R-:W-:Y:S05]  /*0ff0*/  @P0 BRA `(.L_x_101) ;  /* 0x0000000000240947 */ /* 0x000fea0003800000 */
[----:B------:R-:W2:Y:S01]  /*1000*/  LDG.E.CONSTANT R18, desc[UR12][R32.64] ;  /* 0x0000000c20127981 */ /* 0x000ea2000c1e9900 */
[----:B------:R-:W1:Y:S01]  /*1010*/  LDCU UR7, c[0x0][0x3d0] ;  /* 0x00007a00ff0777ac */ /* 0x000e620008000800 */
[----:B------:R-:W3:Y:S01]  /*1020*/  LDC.64 R16, c[0x0][0x380] ;  /* 0x0000e000ff107b82 */ /* 0x000ee20000000a00 */
[----:B------:R-:W-:Y:S01]  /*1030*/  VIADD R19, R6, UR6 ;  /* 0x0000000606137c36 */ /* 0x000fe20008000000 */
[----:B------:R-:W2:Y:S03]  /*1040*/  LDCU UR8, c[0x0][0x3cc] ;  /* 0x00007980ff0877ac */ /* 0x000ea60008000800 */
[----:B-1----:R-:W-:-:S04]  /*1050*/  IMAD R19, R19, UR7, RZ ;  /* 0x0000000713137c24 */ /* 0x002fc8000f8e02ff */
[----:B--2---:R-:W-:-:S04]  /*1060*/  IMAD R19, R18, UR8, R19 ;  /* 0x0000000812137c24 */ /* 0x004fc8000f8e0213 */
[----:B---3--:R-:W-:-:S06]  /*1070*/  IMAD.WIDE R16, R19, 0x2, R16 ;  /* 0x0000000213107825 */ /* 0x008fcc00078e0210 */
[----:B------:R1:W5:Y:S02]  /*1080*/  LDG.E.U16.CONSTANT R16, desc[UR12][R16.64] ;  /* 0x0000000c10107981 */ /* 0x000364000c1e9500 */
.L_x_101:
[----:B0-----:R-:W-:Y:S05]  /*1090*/  BSYNC.RECONVERGENT B2 ;  /* 0x0000000000027941 */ /* 0x001fea0003800200 */
.L_x_100:
[----:B-----5:R2:W-:Y:S01]  /*10a0*/  STS.U16 [R25], R16 ;  /* 0x0000001019007388 */ /* 0x0205e20000000400 */
[----:B------:R-:W-:Y:S01]  /*10b0*/  ISETP.NE.AND P0, PT, R20, RZ, PT ;  /* 0x000000ff1400720c */ /* 0x000fe20003f05270 */
[----:B------:R-:W-:-:S12]  /*10c0*/  IMAD.MOV.U32 R21, RZ, RZ, R3 ;  /* 0x000000ffff157224 */ /* 0x000fd800078e0003 */
[----:B--2---:R-:W-:Y:S05]  /*10d0*/  @!P0 BRA `(.L_x_99) ;  /* 0x0000000000b88947 */ /* 0x004fea0003800000 */
[----:B------:R-:W-:Y:S01]  /*10e0*/  LOP3.LUT R19, R3, 0xf, RZ, 0xc0, !PT ;  /* 0x0000000f03137812 */ /* 0x000fe200078ec0ff */
[----:B------:R-:W-:Y:S01]  /*10f0*/  BSSY.RECONVERGENT B2, `(.L_x_102) ;  /* 0x0000011000027945 */ /* 0x000fe20003800200 */
[----:B------:R-:W-:Y:S02]  /*1100*/  SHF.R.U32.HI R16, RZ, 0x4, R3 ;  /* 0x00000004ff107819 */ /* 0x000fe40000011603 */
[----:B-1----:R-:W-:-:S03]  /*1110*/  IADD3 R17, PT, PT, R19, UR6, RZ ;  /* 0x0000000613117c10 */ /* 0x002fc6000fffe0ff */
[----:B------:R-:W-:Y:S01]  /*1120*/  VIADD R16, R16, UR11 ;  /* 0x0000000b10107c36 */ /* 0x000fe20008000000 */
[----:B------:R-:W-:-:S04]  /*1130*/  ISETP.GE.AND P0, PT, R17, UR17, PT ;  /* 0x0000001111007c0c */ /* 0x000fc8000bf06270 */
[----:B------:R-:W-:Y:S02]  /*1140*/  ISETP.GE.U32.OR P0, PT, R16, UR10, P0 ;  /* 0x0000000a10007c0c */ /* 0x000fe40008706470 */
[----:B------:R-:W-:-:S11]  /*1150*/  PRMT R16, RZ, 0x7610, R16 ;  /* 0x00007610ff107816 */ /* 0x000fd60000000010 */
[----:B------:R-:W-:Y:S05]  /*1160*/  @P0 BRA `(.L_x_103) ;  /* 0x0000000000240947 */ /* 0x000fea0003800000 */
[----:B------:R-:W2:Y:S01]  /*1170*/  LDG.E.CONSTANT R18, desc[UR12][R30.64] ;  /* 0x0000000c1e127981 */ /* 0x000ea2000c1e9900 */
[----:B------:R-:W0:Y:S01]  /*1180*/  LDCU UR7, c[0x0][0x3d0] ;  /* 0x00007a00ff0777ac */ /* 0x000e220008000800 */
[----:B------:R-:W1:Y:S01]  /*1190*/  LDC.64 R16, c[0x0][0x380] ;  /* 0x0000e000ff107b82 */ /* 0x000e620000000a00 */
[----:B------:R-:W-:Y:S01]  /*11a0*/  VIADD R19, R19, UR6 ;  /* 0x0000000613137c36 */ /* 0x000fe20008000000 */
[----:B------:R-:W2:Y:S03]  /*11b0*/  LDCU UR8, c[0x0][0x3cc] ;  /* 0x00007980ff0877ac */ /* 0x000ea60008000800 */
[----:B0-----:R-:W-:-:S04]  /*11c0*/  IMAD R19, R19, UR7, RZ ;  /* 0x0000000713137c24 */ /* 0x001fc8000f8e02ff */
[----:B--2---:R-:W-:-:S04]  /*11d0*/  IMAD R19, R18, UR8, R19 ;  /* 0x0000000812137c24 */ /* 0x004fc8000f8e0213 */
[----:B-1----:R-:W-:-:S06]  /*11e0*/  IMAD.WIDE R16, R19, 0x2, R16 ;  /* 0x0000000213107825 */ /* 0x002fcc00078e0210 */
[----:B------:R0:W5:Y:S02]  /*11f0*/  LDG.E.U16.CONSTANT R16, desc[UR12][R16.64] ;  /* 0x0000000c10107981 */ /* 0x000164000c1e9500 */
.L_x_103:
[----:B------:R-:W-:Y:S05]  /*1200*/  BSYNC.RECONVERGENT B2 ;  /* 0x0000000000027941 */ /* 0x000fea0003800200 */
.L_x_102:
[----:B-----5:R2:W-:Y:S01]  /*1210*/  STS.U16 [R29], R16 ;  /* 0x000000101d007388 */ /* 0x0205e20000000400 */
[----:B------:R-:W-:Y:S01]  /*1220*/  ISETP.NE.AND P0, PT, R20, 0x1, PT ;  /* 0x000000011400780c */ /* 0x000fe20003f05270 */
[----:B------:R-:W-:-:S12]  /*1230*/  VIADD R21, R3, UR15 ;  /* 0x0000000f03157c36 */ /* 0x000fd80008000000 */
[----:B--2---:R-:W-:Y:S05]  /*1240*/  @!P0 BRA `(.L_x_99) ;  /* 0x00000000005c8947 */ /* 0x004fea0003800000 */
[----:B------:R-:W-:Y:S01]  /*1250*/  LOP3.LUT R23, R21, 0xf, RZ, 0xc0, !PT ;  /* 0x0000000f15177812 */ /* 0x000fe200078ec0ff */
[----:B------:R-:W-:Y:S01]  /*1260*/  BSSY.RECONVERGENT B2, `(.L_x_104) ;  /* 0x0000013000027945 */ /* 0x000fe20003800200 */
[----:B------:R-:W-:Y:S02]  /*1270*/  SHF.R.U32.HI R16, RZ, 0x4, R21 ;  /* 0x00000004ff107819 */ /* 0x000fe40000011615 */
[----:B------:R-:W-:-:S03]  /*1280*/  IADD3 R23, PT, PT, R23, UR6, RZ ;  /* 0x0000000617177c10 */ /* 0x000fc6000fffe0ff */
[----:B------:R-:W-:Y:S01]  /*1290*/  VIADD R19, R16, UR11 ;  /* 0x0000000b10137c36 */ /* 0x000fe20008000000 */
[----:B------:R-:W-:Y:S02]  /*12a0*/  ISETP.GE.AND P0, PT, R23, UR17, PT ;  /* 0x0000001117007c0c */ /* 0x000fe4000bf06270 */
[----:B------:R-:W-:Y:S02]  /*12b0*/  PRMT R16, RZ, 0x7610, R16 ;  /* 0x00007610ff107816 */ /* 0x000fe40000000010 */
[----:B------:R-:W-:-:S13]  /*12c0*/  ISETP.GE.U32.OR P0, PT, R19, UR10, P0 ;  /* 0x0000000a13007c0c */ /* 0x000fda0008706470 */
[----:B------:R-:W-:Y:S05]  /*12d0*/  @P0 BRA `(.L_x_105) ;  /* 0x00000000002c0947 */ /* 0x000fea0003800000 */
[----:B0-----:R-:W0:Y:S01]  /*12e0*/  LDC.64 R16, c[0x0][0x398] ;  /* 0x0000e600ff107b82 */ /* 0x001e220000000a00 */
        /* <DEDUP_REMOVED lines=10> */
.L_x_105:
[----:B------:R-:W-:Y:S05]  /*1390*/  BSYNC.RECONVERGENT B2 ;  /* 0x0000000000027941 */ /* 0x000fea0003800200 */
.L_x_104:
[----:B-----5:R2:W-:Y:S01]  /*13a0*/  STS.U16 [R35], R16 ;  /* 0x0000001023007388 */ /* 0x0205e20000000400 */
[----:B------:R-:W-:-:S07]  /*13b0*/  VIADD R21, R21, UR15 ;  /* 0x0000000f15157c36 */ /* 0x000fce0008000000 */
.L_x_99:
[----:B0-----:R-:W-:Y:S05]  /*13c0*/  BSYNC.RECONVERGENT B1 ;  /* 0x0000000000017941 */ /* 0x001fea0003800200 */
.L_x_98:
[----:B------:R-:W-:Y:S01]  /*13d0*/  ISETP.GE.U32.AND P2, PT, R5, 0x3, PT ;  /* 0x000000030500780c */ /* 0x000fe20003f46070 */
[----:B------:R-:W-:-:S12]  /*13e0*/  BSSY.RECONVERGENT B1, `(.L_x_106) ;  /* 0x000006a000017945 */ /* 0x000fd80003800200 */
[----:B------:R-:W-:Y:S05]  /*13f0*/  @!P2 BRA `(.L_x_107) ;  /* 0x0000000400a0a947 */ /* 0x000fea0003800000 */
[----:B------:R-:W-:Y:S01]  /*1400*/  MOV R18, UR15 ;  /* 0x0000000f00127c02 */ /* 0x000fe20008000f00 */
[----:B------:R-:W-:Y:S02]  /*1410*/  IMAD.U32 R20, RZ, RZ, UR15 ;  /* 0x0000000fff147e24 */ /* 0x000fe4000f8e00ff */
[----:B------:R-:W-:Y:S02]  /*1420*/  VIADD R19, R21, UR15 ;  /* 0x0000000f15137c36 */ /* 0x000fe40008000000 */
[--C-:B------:R-:W-:Y:S02]  /*1430*/  IMAD R18, R18, 0x2, R21.reuse ;  /* 0x0000000212127824 */ /* 0x100fe400078e0215 */
[----:B------:R-:W-:-:S07]  /*1440*/  IMAD R20, R20, 0x3, R21 ;  /* 0x0000000314147824 */ /* 0x000fce00078e0215 */
.L_x_108:
[----:B------:R-:W-:Y:S02]  /*1450*/  LOP3.LUT R23, R19, 0xf, RZ, 0xc0, !PT ;  /* 0x0000000f13177812 */ /* 0x000fe400078ec0ff */
[----:B----4-:R-:W-:Y:S02]  /*1460*/  SHF.R.U32.HI R40, RZ, 0x4, R19 ;  /* 0x00000004ff287819 */ /* 0x010fe40000011613 */
[----:B------:R-:W-:-:S03]  /*1470*/  IADD3 R22, PT, PT, R23, UR6, RZ ;  /* 0x0000000617167c10 */ /* 0x000fc6000fffe0ff */
[----:B------:R-:W-:Y:S01]  /*1480*/  VIADD R43, R40, UR11 ;  /* 0x0000000b282b7c36 */ /* 0x000fe20008000000 */
[----:B------:R-:W-:-:S04]  /*1490*/  ISETP.GE.AND P0, PT, R22, UR17, PT ;  /* 0x0000001116007c0c */ /* 0x000fc8000bf06270 */
[----:B------:R-:W-:-:S13]  /*14a0*/  ISETP.GE.OR P0, PT, R43, UR10, P0 ;  /* 0x0000000a2b007c0c */ /* 0x000fda0008706670 */
[----:B-12---:R-:W0:Y:S01]  /*14b0*/  @!P0 LDC.64 R16, c[0x0][0x398] ;  /* 0x0000e600ff108b82 */ /* 0x006e220000000a00 */
[----:B------:R-:W-:-:S07]  /*14c0*/  @!P0 VIADD R43, R43, UR14 ;  /* 0x0000000e2b2b8c36 */ /* 0x000fce0008000000 */
[----:B------:R-:W1:Y:S08]  /*14d0*/  @!P0 LDC R37, c[0x0][0x3d0] ;  /* 0x0000f400ff258b82 */ /* 0x000e700000000800 */
[----:B------:R-:W2:Y:S01]  /*14e0*/  @!P0 LDC R41, c[0x0][0x3cc] ;  /* 0x0000f300ff298b82 */ /* 0x000ea20000000800 */
[----:B0-----:R-:W-:-:S07]  /*14f0*/  @!P0 IMAD.WIDE R42, R43, 0x4, R16 ;  /* 0x000000042b2a8825 */ /* 0x001fce00078e0210 */
[----:B------:R-:W0:Y:S01]  /*1500*/  @!P0 LDC.64 R16, c[0x0][0x380] ;  /* 0x0000e000ff108b82 */ /* 0x000e220000000a00 */
[----:B------:R3:W2:Y:S01]  /*1510*/  @!P0 LDG.E.CONSTANT R42, desc[UR12][R42.64] ;  /* 0x0000000c2a2a8981 */ /* 0x0006a2000c1e9900 */
[----:B------:R-:W-:Y:S01]  /*1520*/  PRMT R44, RZ, 0x7610, R44 ;  /* 0x00007610ff2c7816 */ /* 0x000fe2000000002c */
[----:B-1----:R-:W-:Y:S01]  /*1530*/  @!P0 IMAD R37, R22, R37, RZ ;  /* 0x0000002516258224 */ /* 0x002fe200078e02ff */
[----:B------:R-:W-:-:S04]  /*1540*/  SHF.R.U32.HI R22, RZ, 0x4, R21 ;  /* 0x00000004ff167819 */ /* 0x000fc80000011615 */
[----:B---3--:R-:W-:Y:S01]  /*1550*/  IADD3 R43, PT, PT, R22, UR11, RZ ;  /* 0x0000000b162b7c10 */ /* 0x008fe2000fffe0ff */
[----:B--2---:R-:W-:Y:S01]  /*1560*/  @!P0 IMAD R37, R42, R41, R37 ;  /* 0x000000292a258224 */ /* 0x004fe200078e0225 */
[----:B------:R-:W-:-:S03]  /*1570*/  LOP3.LUT R41, R21, 0xf, RZ, 0xc0, !PT ;  /* 0x0000000f15297812 */ /* 0x000fc600078ec0ff */
[----:B0-----:R-:W-:-:S04]  /*1580*/  @!P0 IMAD.WIDE R16, R37, 0x2, R16 ;  /* 0x0000000225108825 */ /* 0x001fc800078e0210 */
[----:B------:R-:W-:Y:S01]  /*1590*/  VIADD R37, R41, UR6 ;  /* 0x0000000629257c36 */ /* 0x000fe20008000000 */
[----:B------:R0:W2:Y:S01]  /*15a0*/  @!P0 LDG.E.U16.CONSTANT R44, desc[UR12][R16.64] ;  /* 0x0000000c102c8981 */ /* 0x0000a2000c1e9500 */
[----:B------:R-:W1:Y:S01]  /*15b0*/  S2UR UR8, SR_CgaCtaId ;  /* 0x00000000000879c3 */ /* 0x000e620000008800 */
[----:B------:R-:W-:Y:S01]  /*15c0*/  UMOV UR7, 0x400 ;  /* 0x0000040000077882 */ /* 0x000fe20000000000 */
[----:B------:R-:W-:Y:S01]  /*15d0*/  IMAD R22, R22, 0x18, R41 ;  /* 0x0000001816167824 */ /* 0x000fe200078e0229 */
[----:B------:R-:W-:-:S04]  /*15e0*/  ISETP.GE.AND P0, PT, R37, UR17, PT ;  /* 0x0000001125007c0c */ /* 0x000fc8000bf06270 */
[----:B------:R-:W-:-:S13]  /*15f0*/  ISETP.GE.OR P0, PT, R43, UR10, P0 ;  /* 0x0000000a2b007c0c */ /* 0x000fda0008706670 */
[----:B0-----:R-:W0:Y:S01]  /*1600*/  @!P0 LDC.64 R16, c[0x0][0x398] ;  /* 0x0000e600ff108b82 */ /* 0x001e220000000a00 */
[----:B------:R-:W-:-:S04]  /*1610*/  @!P0 VIADD R43, R43, UR14 ;  /* 0x0000000e2b2b8c36 */ /* 0x000fc80008000000 */
[----:B0-----:R-:W-:-:S03]  /*1620*/  @!P0 IMAD.WIDE R42, R43, 0x4, R16 ;  /* 0x000000042b2a8825 */ /* 0x001fc600078e0210 */
[----:B------:R-:W0:Y:S03]  /*1630*/  @!P0 LDC R16, c[0x0][0x3d0] ;  /* 0x0000f400ff108b82 */ /* 0x000e260000000800 */
[----:B------:R3:W4:Y:S01]  /*1640*/  @!P0 LDG.E.CONSTANT R42, desc[UR12][R42.64] ;  /* 0x0000000c2a2a8981 */ /* 0x000722000c1e9900 */
[----:B------:R-:W-:-:S04]  /*1650*/  PRMT R45, RZ, 0x7610, R45 ;  /* 0x00007610ff2d7816 */ /* 0x000fc8000000002d */
[----:B------:R-:W4:Y:S01]  /*1660*/  @!P0 LDC R17, c[0x0][0x3cc] ;  /* 0x0000f300ff118b82 */ /* 0x000f220000000800 */
[----:B0-----:R-:W-:Y:S01]  /*1670*/  @!P0 IMAD R37, R37, R16, RZ ;  /* 0x0000001025258224 */ /* 0x001fe200078e02ff */
[----:B-1----:R-:W-:Y:S01]  /*1680*/  ULEA UR7, UR8, UR7, 0x18 ;  /* 0x0000000708077291 */ /* 0x002fe2000f8ec0ff */
[----:B------:R-:W-:-:S05]  /*1690*/  SHF.R.U32.HI R41, RZ, 0x4, R18 ;  /* 0x00000004ff297819 */ /* 0x000fca0000011612 */
[----:B---3--:R-:W-:Y:S02]  /*16a0*/  VIADD R43, R41, UR11 ;  /* 0x0000000b292b7c36 */ /* 0x008fe40008000000 */
[----:B----4-:R-:W-:Y:S02]  /*16b0*/  @!P0 IMAD R37, R42, R17, R37 ;  /* 0x000000112a258224 */ /* 0x010fe400078e0225 */
[----:B------:R-:W0:Y:S01]  /*16c0*/  @!P0 LDC.64 R16, c[0x0][0x380] ;  /* 0x0000e000ff108b82 */ /* 0x000e220000000a00 */
[----:B------:R-:W-:Y:S02]  /*16d0*/  LEA R42, R22, UR7, 0x1 ;  /* 0x00000007162a7c11 */ /* 0x000fe4000f8e08ff */
[----:B------:R-:W-:Y:S01]  /*16e0*/  LOP3.LUT R22, R18, 0xf, RZ, 0xc0, !PT ;  /* 0x0000000f12167812 */ /* 0x000fe200078ec0ff */
[----:B0-----:R-:W-:-:S04]  /*16f0*/  @!P0 IMAD.WIDE R16, R37, 0x2, R16 ;  /* 0x0000000225108825 */ /* 0x001fc800078e0210 */
[----:B------:R-:W-:Y:S01]  /*1700*/  VIADD R37, R22, UR6 ;  /* 0x0000000616257c36 */ /* 0x000fe20008000000 */
[----:B------:R0:W3:Y:S01]  /*1710*/  @!P0 LDG.E.U16.CONSTANT R45, desc[UR12][R16.64] ;  /* 0x0000000c102d8981 */ /* 0x0000e2000c1e9500 */
[----:B------:R-:W-:-:S03]  /*1720*/  IMAD R23, R40, 0x18, R23 ;  /* 0x0000001828177824 */ /* 0x000fc600078e0217 */
[----:B------:R-:W-:-:S04]  /*1730*/  ISETP.GE.AND P0, PT, R37, UR17, PT ;  /* 0x0000001125007c0c */ /* 0x000fc8000bf06270 */
[----:B------:R-:W-:-:S13]  /*1740*/  ISETP.GE.OR P0, PT, R43, UR10, P0 ;  /* 0x0000000a2b007c0c */ /* 0x000fda0008706670 */
[----:B0-----:R-:W0:Y:S01]  /*1750*/  @!P0 LDC.64 R16, c[0x0][0x398] ;  /* 0x0000e600ff108b82 */ /* 0x001e220000000a00 */
[----:B------:R-:W-:-:S07]  /*1760*/  @!P0 IADD3 R43, PT, PT, R43, UR14, RZ ;  /* 0x0000000e2b2b8c10 */ /* 0x000fce000fffe0ff */
[----:B------:R-:W1:Y:S01]  /*1770*/  @!P0 LDC R40, c[0x0][0x3d0] ;  /* 0x0000f400ff288b82 */ /* 0x000e620000000800 */
[----:B0-----:R-:W-:-:S06]  /*1780*/  @!P0 IMAD.WIDE R16, R43, 0x4, R16 ;  /* 0x000000042b108825 */ /* 0x001fcc00078e0210 */
[----:B------:R-:W4:Y:S01]  /*1790*/  @!P0 LDG.E.CONSTANT R16, desc[UR12][R16.64] ;  /* 0x0000000c10108981 */ /* 0x000f22000c1e9900 */
[----:B-1----:R-:W-:Y:S01]  /*17a0*/  @!P0 IMAD R37, R37, R40, RZ ;  /* 0x0000002825258224 */ /* 0x002fe200078e02ff */
[----:B------:R-:W-:Y:S02]  /*17b0*/  SHF.R.U32.HI R40, RZ, 0x4, R20 ;  /* 0x00000004ff287819 */ /* 0x000fe40000011614 */
[----:B---3--:R0:W-:Y:S02]  /*17c0*/  STS.U16 [R42], R45 ;  /* 0x0000002d2a007388 */ /* 0x0081e40000000400 */
[----:B0-----:R-:W4:Y:S01]  /*17d0*/  @!P0 LDC R42, c[0x0][0x3cc] ;  /* 0x0000f300ff2a8b82 */ /* 0x001f220000000800 */
[----:B------:R-:W-:Y:S02]  /*17e0*/  LEA R45, R23, UR7, 0x1 ;  /* 0x00000007172d7c11 */ /* 0x000fe4000f8e08ff */
[----:B------:R-:W-:-:S03]  /*17f0*/  LOP3.LUT R23, R20, 0xf, RZ, 0xc0, !PT ;  /* 0x0000000f14177812 */ /* 0x000fc600078ec0ff */
[----:B--2---:R0:W-:Y:S01]  /*1800*/  STS.U16 [R45], R44 ;  /* 0x0000002c2d007388 */ /* 0x0041e20000000400 */
[----:B----4-:R-:W-:Y:S02]  /*1810*/  @!P0 IMAD R37, R16, R42, R37 ;  /* 0x0000002a10258224 */ /* 0x010fe400078e0225 */
[----:B------:R-:W1:Y:S01]  /*1820*/  @!P0 LDC.64 R42, c[0x0][0x380] ;  /* 0x0000e000ff2a8b82 */ /* 0x000e620000000a00 */
[----:B0-----:R-:W-:Y:S02]  /*1830*/  VIADD R45, R23, UR6 ;  /* 0x00000006172d7c36 */ /* 0x001fe40008000000 */
[----:B-1----:R-:W-:Y:S01]  /*1840*/  @!P0 IMAD.WIDE R42, R37, 0x2, R42 ;  /* 0x00000002252a8825 */ /* 0x002fe200078e022a */
[----:B------:R-:W-:-:S06]  /*1850*/  PRMT R37, RZ, 0x7610, R37 ;  /* 0x00007610ff257816 */ /* 0x000fcc0000000025 */
[----:B------:R0:W2:Y:S01]  /*1860*/  @!P0 LDG.E.U16.CONSTANT R37, desc[UR12][R42.64] ;  /* 0x0000000c2a258981 */ /* 0x0000a2000c1e9500 */
[----:B------:R-:W-:Y:S01]  /*1870*/  ISETP.GE.AND P0, PT, R45, UR17, PT ;  /* 0x000000112d007c0c */ /* 0x000fe2000bf06270 */
[----:B0-----:R-:W-:-:S05]  /*1880*/  VIADD R43, R40, UR11 ;  /* 0x0000000b282b7c36 */ /* 0x001fca0008000000 */
[----:B------:R-:W-:-:S13]  /*1890*/  ISETP.GE.OR P0, PT, R43, UR10, P0 ;  /* 0x0000000a2b007c0c */ /* 0x000fda0008706670 */
[----:B------:R-:W0:Y:S01]  /*18a0*/  @!P0 LDC.64 R16, c[0x0][0x398] ;  /* 0x0000e600ff108b82 */ /* 0x000e220000000a00 */
[----:B------:R-:W-:-:S04]  /*18b0*/  @!P0 VIADD R43, R43, UR14 ;  /* 0x0000000e2b2b8c36 */ /* 0x000fc80008000000 */
[----:B0-----:R-:W-:-:S03]  /*18c0*/  @!P0 IMAD.WIDE R42, R43, 0x4, R16 ;  /* 0x000000042b2a8825 */ /* 0x001fc600078e0210 */
[----:B------:R-:W0:Y:S03]  /*18d0*/  @!P0 LDC R16, c[0x0][0x3d0] ;  /* 0x0000f400ff108b82 */ /* 0x000e260000000800 */
[----:B------:R-:W3:Y:S05]  /*18e0*/  @!P0 LDG.E.CONSTANT R42, desc[UR12][R42.64] ;  /* 0x0000000c2a2a8981 */ /* 0x000eea000c1e9900 */
[----:B------:R-:W3:Y:S01]  /*18f0*/  @!P0 LDC R17, c[0x0][0x3cc] ;  /* 0x0000f300ff118b82 */ /* 0x000ee20000000800 */
[----:B0-----:R-:W-:Y:S02]  /*1900*/  @!P0 IMAD R45, R45, R16, RZ ;  /* 0x000000102d2d8224 */ /* 0x001fe400078e02ff */
[----:B------:R-:W-:Y:S01]  /*1910*/  IMAD R22, R41, 0x18, R22 ;  /* 0x0000001829167824 */ /* 0x000fe200078e0216 */
[----:B------:R-:W-:Y:S01]  /*1920*/  PRMT R41, RZ, 0x7610, R41 ;  /* 0x00007610ff297816 */ /* 0x000fe20000000029 */
[----:B---3--:R-:W-:-:S03]  /*1930*/  @!P0 IMAD R45, R42, R17, R45 ;  /* 0x000000112a2d8224 */ /* 0x008fc600078e022d */
[----:B------:R-:W0:Y:S02]  /*1940*/  @!P0 LDC.64 R16, c[0x0][0x380] ;  /* 0x0000e000ff108b82 */ /* 0x000e240000000a00 */
[----:B0-----:R-:W-:-:S05]  /*1950*/  @!P0 IMAD.WIDE R16, R45, 0x2, R16 ;  /* 0x000000022d108825 */ /* 0x001fca00078e0210 */
[----:B------:R0:W3:Y:S01]  /*1960*/  @!P0 LDG.E.U16.CONSTANT R41, desc[UR12][R16.64] ;  /* 0x0000000c10298981 */ /* 0x0000e2000c1e9500 */
[----:B------:R-:W-:Y:S01]  /*1970*/  IMAD R23, R40, 0x18, R23 ;  /* 0x0000001828177824 */ /* 0x000fe200078e0217 */
[----:B------:R-:W-:Y:S02]  /*1980*/  MOV R42, UR15 ;  /* 0x0000000f002a7c02 */ /* 0x000fe40008000f00 */
[----:B------:R-:W-:Y:S01]  /*1990*/  LEA R22, R22, UR7, 0x1 ;  /* 0x0000000716167c11 */ /* 0x000fe2000f8e08ff */
[----:B------:R-:W-:Y:S01]  /*19a0*/  IMAD.U32 R44, RZ, RZ, UR15 ;  /* 0x0000000fff2c7e24 */ /* 0x000fe2000f8e00ff */
[----:B------:R-:W-:Y:S02]  /*19b0*/  LEA R40, R23, UR7, 0x1 ;  /* 0x0000000717287c11 */ /* 0x000fe4000f8e08ff */
[----:B------:R-:W-:Y:S01]  /*19c0*/  IADD3 R21, PT, PT, R42, UR15, R21 ;  /* 0x0000000f2a157c10 */ /* 0x000fe2000fffe015 */
[----:B--2---:R4:W-:Y:S03]  /*19d0*/  STS.U16 [R22], R37 ;  /* 0x0000002516007388 */ /* 0x0049e60000000400 */
[----:B------:R-:W-:-:S04]  /*19e0*/  IADD3 R21, PT, PT, R44, UR15, R21 ;  /* 0x0000000f2c157c10 */ /* 0x000fc8000fffe015 */
[----:B------:R-:W-:Y:S01]  /*19f0*/  ISETP.GE.U32.AND P0, PT, R21, 0x200, PT ;  /* 0x000002001500780c */ /* 0x000fe20003f06070 */
[----:B------:R-:W-:Y:S01]  /*1a00*/  IMAD.U32 R23, RZ, RZ, UR15 ;  /* 0x0000000fff177e24 */ /* 0x000fe2000f8e00ff */
[----:B0-----:R-:W-:Y:S01]  /*1a10*/  MOV R16, UR15 ;  /* 0x0000000f00107c02 */ /* 0x001fe20008000f00 */
[----:B------:R-:W-:Y:S02]  /*1a20*/  IMAD.U32 R17, RZ, RZ, UR15 ;  /* 0x0000000fff117e24 */ /* 0x000fe4000f8e00ff */
[----:B------:R-:W-:Y:S02]  /*1a30*/  IMAD R18, R23, 0x4, R18 ;  /* 0x0000000417127824 */ /* 0x000fe400078e0212 */
[----:B------:R-:W-:Y:S02]  /*1a40*/  IMAD R20, R17, 0x4, R20 ;  /* 0x0000000411147824 */ /* 0x000fe400078e0214 */
[----:B------:R-:W-:Y:S01]  /*1a50*/  IMAD R19, R16, 0x4, R19 ;  /* 0x0000000410137824 */ /* 0x000fe200078e0213 */
[----:B---3--:R4:W-:Y:S03]  /*1a60*/  STS.U16 [R40], R41 ;  /* 0x0000002928007388 */ /* 0x0089e60000000400 */
[----:B------:R-:W-:Y:S05]  /*1a70*/  @!P0 BRA `(.L_x_108) ;  /* 0xfffffff800748947 */ /* 0x000fea000383ffff */
.L_x_107:
[----:B------:R-:W-:Y:S05]  /*1a80*/  BSYNC.RECONVERGENT B1 ;  /* 0x0000000000017941 */ /* 0x000fea0003800200 */
.L_x_106:
[----:B------:R-:W-:Y:S01]  /*1a90*/  BSSY.RECONVERGENT B1, `(.L_x_109) ;  /* 0x0000038000017945 */ /* 0x000fe20003800200 */
[----:B------:R-:W-:-:S03]  /*1aa0*/  MOV R21, R2 ;  /* 0x0000000200157202 */ /* 0x000fc60000000f00 */
[----:B------:R-:W-:Y:S05]  /*1ab0*/  @!P1 BRA `(.L_x_110) ;  /* 0x0000000000d49947 */ /* 0x000fea0003800000 */
[----:B------:R-:W0:Y:S01]  /*1ac0*/  LDC R19, c[0x0][0x3bc] ;  /* 0x0000ef00ff137b82 */ /* 0x000e220000000800 */
[----:B-1----:R-:W-:Y:S01]  /*1ad0*/  VIADD R17, R6, UR6 ;  /* 0x0000000606117c36 */ /* 0x002fe20008000000 */
[----:B------:R-:W-:Y:S01]  /*1ae0*/  BSSY.RECONVERGENT B2, `(.L_x_111) ;  /* 0x0000009000027945 */ /* 0x000fe20003800200 */
[----:B--2---:R-:W-:-:S03]  /*1af0*/  PRMT R16, RZ, 0x7610, R16 ;  /* 0x00007610ff107816 */ /* 0x004fc60000000010 */
[----:B------:R-:W-:-:S04]  /*1b00*/  ISETP.GE.AND P0, PT, R17, UR17, PT ;  /* 0x0000001111007c0c */ /* 0x000fc8000bf06270 */
[----:B0-----:R-:W-:-:S13]  /*1b10*/  ISETP.GE.OR P0, PT, R24, R19, P0 ;  /* 0x000000131800720c */ /* 0x001fda0000706670 */
[----:B------:R-:W-:Y:S05]  /*1b20*/  @P0 BRA `(.L_x_112) ;  /* 0x0000000000100947 */ /* 0x000fea0003800000 */
[----:B------:R-:W0:Y:S02]  /*1b30*/  LDCU UR7, c[0x0][0x3dc] ;  /* 0x00007b80ff0777ac */ /* 0x000e240008000800 */
[----:B0-----:R-:W-:-:S04]  /*1b40*/  IMAD R17, R17, UR7, R26 ;  /* 0x0000000711117c24 */ /* 0x001fc8000f8e021a */
[----:B-----5:R-:W-:-:S06]  /*1b50*/  IMAD.WIDE R16, R17, 0x2, R38 ;  /* 0x0000000211107825 */ /* 0x020fcc00078e0226 */
[----:B------:R0:W5:Y:S02]  /*1b60*/  LD.E.U16 R16, desc[UR12][R16.64] ;  /* 0x0000000c10107980 */ /* 0x000164000c101500 */
.L_x_112:
[----:B------:R-:W-:Y:S05]  /*1b70*/  BSYNC.RECONVERGENT B2 ;  /* 0x0000000000027941 */ /* 0x000fea0003800200 */
.L_x_111:
[----:B-----5:R3:W-:Y:S01]  /*1b80*/  STS.U16 [R27], R16 ;  /* 0x000000101b007388 */ /* 0x0207e20000000400 */
[----:B------:R-:W-:Y:S01]  /*1b90*/  LOP3.LUT R18, R5, 0x3, RZ, 0xc0, !PT ;  /* 0x0000000305127812 */ /* 0x000fe200078ec0ff */
[----:B------:R-:W-:-:S03]  /*1ba0*/  IMAD.MOV.U32 R21, RZ, RZ, R3 ;  /* 0x000000ffff157224 */ /* 0x000fc600078e0003 */
[----:B------:R-:W-:-:S13]  /*1bb0*/  ISETP.NE.AND P0, PT, R18, RZ, PT ;  /* 0x000000ff1200720c */ /* 0x000fda0003f05270 */
[----:B---3--:R-:W-:Y:S05]  /*1bc0*/  @!P0 BRA `(.L_x_110) ;  /* 0x0000000000908947 */ /* 0x008fea0003800000 */
[----:B------:R-:W-:Y:S01]  /*1bd0*/  LOP3.LUT R21, R3, 0xf, RZ, 0xc0, !PT ;  /* 0x0000000f03157812 */ /* 0x000fe200078ec0ff */
[----:B------:R-:W-:Y:S01]  /*1be0*/  BSSY.RECONVERGENT B2, `(.L_x_113) ;  /* 0x000000c000027945 */ /* 0x000fe20003800200 */
[----:B------:R-:W-:Y:S02]  /*1bf0*/  SHF.R.U32.HI R16, RZ, 0x4, R3 ;  /* 0x00000004ff107819 */ /* 0x000fe40000011603 */
[----:B0-----:R-:W-:Y:S01]  /*1c00*/  PRMT R17, RZ, 0x7610, R17 ;  /* 0x00007610ff117816 */ /* 0x001fe20000000011 */
[----:B------:R-:W-:Y:S01]  /*1c10*/  VIADD R21, R21, UR6 ;  /* 0x0000000615157c36 */ /* 0x000fe20008000000 */
        /* <DEDUP_REMOVED lines=8> */
.L_x_114:
[----:B------:R-:W-:Y:S05]  /*1ca0*/  BSYNC.RECONVERGENT B2 ;  /* 0x0000000000027941 */ /* 0x000fea0003800200 */
.L_x_113:
[----:B-----5:R3:W-:Y:S01]  /*1cb0*/  STS.U16 [R34], R17 ;  /* 0x0000001122007388 */ /* 0x0207e20000000400 */
[----:B------:R-:W-:Y:S01]  /*1cc0*/  ISETP.NE.AND P0, PT, R18, 0x1, PT ;  /* 0x000000011200780c */ /* 0x000fe20003f05270 */
[----:B------:R-:W-:-:S12]  /*1cd0*/  VIADD R21, R3, UR15 ;  /* 0x0000000f03157c36 */ /* 0x000fd80008000000 */
[----:B---3--:R-:W-:Y:S05]  /*1ce0*/  @!P0 BRA `(.L_x_110) ;  /* 0x0000000000488947 */ /* 0x008fea0003800000 */
[----:B0-----:R-:W-:Y:S01]  /*1cf0*/  LOP3.LUT R16, R21, 0xf, RZ, 0xc0, !PT ;  /* 0x0000000f15107812 */ /* 0x001fe200078ec0ff */
[----:B------:R-:W-:Y:S01]  /*1d00*/  BSSY.RECONVERGENT B2, `(.L_x_115) ;  /* 0x000000e000027945 */ /* 0x000fe20003800200 */
[----:B------:R-:W-:-:S03]  /*1d10*/  SHF.R.U32.HI R17, RZ, 0x4, R21 ;  /* 0x00000004ff117819 */ /* 0x000fc60000011615 */
[----:B------:R-:W-:Y:S02]  /*1d20*/  VIADD R16, R16, UR6 ;  /* 0x0000000610107c36 */ /* 0x000fe40008000000 */
[----:B------:R-:W-:Y:S01]  /*1d30*/  VIADD R18, R17, UR4 ;  /* 0x0000000411127c36 */ /* 0x000fe20008000000 */
[----:B------:R-:W-:Y:S02]  /*1d40*/  PRMT R17, RZ, 0x7610, R17 ;  /* 0x00007610ff117816 */ /* 0x000fe40000000011 */
[----:B------:R-:W-:-:S04]  /*1d50*/  ISETP.GE.AND P0, PT, R16, UR17, PT ;  /* 0x0000001110007c0c */ /* 0x000fc8000bf06270 */
[----:B------:R-:W-:-:S13]  /*1d60*/  ISETP.GE.OR P0, PT, R18, R19, P0 ;  /* 0x000000131200720c */ /* 0x000fda0000706670 */
[----:B------:R-:W-:Y:S05]  /*1d70*/  @P0 BRA `(.L_x_116) ;  /* 0x0000000000180947 */ /* 0x000fea0003800000 */
[----:B------:R-:W0:Y:S01]  /*1d80*/  LDCU UR8, c[0x0][0x3d8] ;  /* 0x00007b00ff0877ac */ /* 0x000e220008000800 */
[----:B------:R-:W1:Y:S01]  /*1d90*/  LDCU UR7, c[0x0][0x3dc] ;  /* 0x00007b80ff0777ac */ /* 0x000e620008000800 */
[----:B0-----:R-:W-:-:S04]  /*1da0*/  IMAD R17, R18, UR8, R7 ;  /* 0x0000000812117c24 */ /* 0x001fc8000f8e0207 */
[----:B-1----:R-:W-:-:S04]  /*1db0*/  IMAD R17, R16, UR7, R17 ;  /* 0x0000000710117c24 */ /* 0x002fc8000f8e0211 */
[----:B------:R-:W-:-:S06]  /*1dc0*/  IMAD.WIDE R16, R17, 0x2, R38 ;  /* 0x0000000211107825 */ /* 0x000fcc00078e0226 */
[----:B------:R0:W5:Y:S02]  /*1dd0*/  LD.E.U16 R17, desc[UR12][R16.64] ;  /* 0x0000000c10117980 */ /* 0x000164000c101500 */
.L_x_116:
[----:B------:R-:W-:Y:S05]  /*1de0*/  BSYNC.RECONVERGENT B2 ;  /* 0x0000000000027941 */ /* 0x000fea0003800200 */
.L_x_115:
[----:B-----5:R3:W-:Y:S01]  /*1df0*/  STS.U16 [R36], R17 ;  /* 0x0000001124007388 */ /* 0x0207e20000000400 */
[----:B------:R-:W-:-:S07]  /*1e00*/  IADD3 R21, PT, PT, R21, UR15, RZ ;  /* 0x0000000f15157c10 */ /* 0x000fce000fffe0ff */
.L_x_110:
[----:B------:R-:W-:Y:S05]  /*1e10*/  BSYNC.RECONVERGENT B1 ;  /* 0x0000000000017941 */ /* 0x000fea0003800200 */
.L_x_109:
[----:B------:R-:W-:Y:S05]  /*1e20*/  @!P2 BRA `(.L_x_97) ;  /* 0x000000040018a947 */ /* 0x000fea0003800000 */
.L_x_117:
[----:B------:R-:W-:Y:S02]  /*1e30*/  LOP3.LUT R23, R21, 0xf, RZ, 0xc0, !PT ;  /* 0x0000000f15177812 */ /* 0x000fe400078ec0ff */
[----:B----4-:R-:W-:Y:S02]  /*1e40*/  SHF.R.U32.HI R22, RZ, 0x4, R21 ;  /* 0x00000004ff167819 */ /* 0x010fe40000011615 */
[----:B-1----:R-:W-:Y:S01]  /*1e50*/  PRMT R37, RZ, 0x7610, R37 ;  /* 0x00007610ff257816 */ /* 0x002fe20000000025 */
[----:B------:R-:W-:Y:S02]  /*1e60*/  VIADD R19, R23, UR6 ;  /* 0x0000000617137c36 */ /* 0x000fe40008000000 */
[----:B------:R-:W-:-:S03]  /*1e70*/  VIADD R18, R22, UR4 ;  /* 0x0000000416127c36 */ /* 0x000fc60008000000 */
[----:B------:R-:W-:-:S04]  /*1e80*/  ISETP.GE.AND P0, PT, R19, UR17, PT ;  /* 0x0000001113007c0c */ /* 0x000fc8000bf06270 */
[----:B------:R-:W-:-:S13]  /*1e90*/  ISETP.GE.OR P0, PT, R18, UR9, P0 ;  /* 0x0000000912007c0c */ /* 0x000fda0008706670 */
[----:B0123--:R-:W0:Y:S02]  /*1ea0*/  @!P0 LDC.64 R16, c[0x0][0x3d8] ;  /* 0x0000f600ff108b82 */ /* 0x00fe240000000a00 */
        /* <DEDUP_REMOVED lines=11> */
[----:B------:R-:W-:-:S03]  /*1f60*/  IADD3 R42, PT, PT, R20, UR6, RZ ;  /* 0x00000006142a7c10 */ /* 0x000fc6000fffe0ff */
[----:B------:R-:W-:Y:S01]  /*1f70*/  VIADD R40, R21, UR4 ;  /* 0x0000000415287c36 */ /* 0x000fe20008000000 */
[----:B------:R-:W-:-:S04]  /*1f80*/  ISETP.GE.AND P0, PT, R42, UR17, PT ;  /* 0x000000112a007c0c */ /* 0x000fc8000bf06270 */
[----:B------:R-:W-:Y:S01]  /*1f90*/  ISETP.GE.OR P0, PT, R40, UR9, P0 ;  /* 0x0000000928007c0c */ /* 0x000fe20008706670 */
[----:B-1----:R-:W-:-:S12]  /*1fa0*/  ULEA UR7, UR8, UR7, 0x18 ;  /* 0x0000000708077291 */ /* 0x002fd8000f8ec0ff */
[----:B------:R-:W1:Y:S02]  /*1fb0*/  @!P0 LDC.64 R16, c[0x0][0x3d8] ;  /* 0x0000f600ff108b82 */ /* 0x000e640000000a00 */
[----:B-1----:R-:W-:Y:S01]  /*1fc0*/  @!P0 IMAD R16, R40, R16, R7 ;  /* 0x0000001028108224 */ /* 0x002fe200078e0207 */
[----:B------:R-:W-:-:S03]  /*1fd0*/  PRMT R40, RZ, 0x7610, R40 ;  /* 0x00007610ff287816 */ /* 0x000fc60000000028 */
[----:B------:R-:W-:Y:S01]  /*1fe0*/  @!P0 IMAD R17, R42, R17, R16 ;  /* 0x000000112a118224 */ /* 0x000fe200078e0210 */
[----:B------:R-:W-:-:S03]  /*1ff0*/  LEA R42, R22, UR7, 0x1 ;  /* 0x00000007162a7c11 */ /* 0x000fc6000f8e08ff */
[----:B0-----:R-:W-:-:S04]  /*2000*/  @!P0 IMAD.WIDE R18, R17, 0x2, R38 ;  /* 0x0000000211128825 */ /* 0x001fc800078e0226 */
[----:B------:R-:W-:Y:S01]  /*2010*/  VIADD R41, R41, UR15 ;  /* 0x0000000f29297c36 */ /* 0x000fe20008000000 */
[----:B--2---:R0:W-:Y:S04]  /*2020*/  STS.U16 [R42], R37 ;  /* 0x000000252a007388 */ /* 0x0041e80000000400 */
[----:B------:R1:W2:Y:S01]  /*2030*/  @!P0 LD.E.U16 R40, desc[UR12][R18.64] ;  /* 0x0000000c12288980 */ /* 0x0002a2000c101500 */
[----:B------:R-:W-:Y:S01]  /*2040*/  LOP3.LUT R22, R41, 0xf, RZ, 0xc0, !PT ;  /* 0x0000000f29167812 */ /* 0x000fe200078ec0ff */
[--C-:B------:R-:W-:Y:S01]  /*2050*/  IMAD R21, R21, 0x18, R20.reuse ;  /* 0x0000001815157824 */ /* 0x100fe200078e0214 */
[----:B------:R-:W-:Y:S02]  /*2060*/  SHF.R.U32.HI R23, RZ, 0x4, R41 ;  /* 0x00000004ff177819 */ /* 0x000fe40000011629 */
[----:B------:R-:W-:Y:S01]  /*2070*/  PRMT R20, RZ, 0x7610, R20 ;  /* 0x00007610ff147816 */ /* 0x000fe20000000014 */
[----:B------:R-:W-:Y:S01]  /*2080*/  VIADD R44, R22, UR6 ;  /* 0x00000006162c7c36 */ /* 0x000fe20008000000 */
[----:B------:R-:W-:-:S04]  /*2090*/  IADD3 R43, PT, PT, R23, UR4, RZ ;  /* 0x00000004172b7c10 */ /* 0x000fc8000fffe0ff */
[----:B------:R-:W-:-:S04]  /*20a0*/  ISETP.GE.AND P0, PT, R44, UR17, PT ;  /* 0x000000112c007c0c */ /* 0x000fc8000bf06270 */
[----:B------:R-:W-:-:S13]  /*20b0*/  ISETP.GE.OR P0, PT, R43, UR9, P0 ;  /* 0x000000092b007c0c */ /* 0x000fda0008706670 */
[----:B------:R-:W3:Y:S02]  /*20c0*/  @!P0 LDC.64 R16, c[0x0][0x3d8] ;  /* 0x0000f600ff108b82 */ /* 0x000ee40000000a00 */
[----:B---3--:R-:W-:Y:S01]  /*20d0*/  @!P0 IMAD R16, R43, R16, R7 ;  /* 0x000000102b108224 */ /* 0x008fe200078e0207 */
[----:B------:R-:W-:-:S03]  /*20e0*/  LEA R43, R21, UR7, 0x1 ;  /* 0x00000007152b7c11 */ /* 0x000fc6000f8e08ff */
[----:B------:R-:W-:-:S04]  /*20f0*/  @!P0 IMAD R17, R44, R17, R16 ;  /* 0x000000112c118224 */ /* 0x000fc800078e0210 */
[----:B-1----:R-:W-:-:S04]  /*2100*/  @!P0 IMAD.WIDE R18, R17, 0x2, R38 ;  /* 0x0000000211128825 */ /* 0x002fc800078e0226 */
[----:B------:R-:W-:Y:S01]  /*2110*/  VIADD R21, R41, UR15 ;  /* 0x0000000f29157c36 */ /* 0x000fe20008000000 */
[----:B--2---:R1:W-:Y:S04]  /*2120*/  STS.U16 [R43], R40 ;  /* 0x000000282b007388 */ /* 0x0043e80000000400 */
[----:B------:R2:W3:Y:S01]  /*2130*/  @!P0 LD.E.U16 R20, desc[UR12][R18.64] ;  /* 0x0000000c12148980 */ /* 0x0004e2000c101500 */
[----:B0-----:R-:W-:Y:S01]  /*2140*/  LOP3.LUT R42, R21, 0xf, RZ, 0xc0, !PT ;  /* 0x0000000f152a7812 */ /* 0x001fe200078ec0ff */
[----:B------:R-:W-:Y:S01]  /*2150*/  IMAD R22, R23, 0x18, R22 ;  /* 0x0000001817167824 */ /* 0x000fe200078e0216 */
[----:B------:R-:W-:-:S03]  /*2160*/  SHF.R.U32.HI R37, RZ, 0x4, R21 ;  /* 0x00000004ff257819 */ /* 0x000fc60000011615 */
[----:B------:R-:W-:Y:S02]  /*2170*/  VIADD R44, R42, UR6 ;  /* 0x000000062a2c7c36 */ /* 0x000fe40008000000 */
[----:B------:R-:W-:Y:S01]  /*2180*/  VIADD R41, R37, UR4 ;  /* 0x0000000425297c36 */ /* 0x000fe20008000000 */
[----:B--2---:R-:W-:Y:S02]  /*2190*/  PRMT R18, RZ, 0x7610, R18 ;  /* 0x00007610ff127816 */ /* 0x004fe40000000012 */
[----:B------:R-:W-:Y:S02]  /*21a0*/  ISETP.GE.AND P0, PT, R44, UR17, PT ;  /* 0x000000112c007c0c */ /* 0x000fe4000bf06270 */
[----:B------:R-:W-:Y:S02]  /*21b0*/  LEA R19, R22, UR7, 0x1 ;  /* 0x0000000716137c11 */ /* 0x000fe4000f8e08ff */
[----:B------:R-:W-:-:S13]  /*21c0*/  ISETP.GE.OR P0, PT, R41, UR9, P0 ;  /* 0x0000000929007c0c */ /* 0x000fda0008706670 */
[----:B------:R-:W0:Y:S02]  /*21d0*/  @!P0 LDC.64 R16, c[0x0][0x3d8] ;  /* 0x0000f600ff108b82 */ /* 0x000e240000000a00 */
[----:B0-----:R-:W-:-:S04]  /*21e0*/  @!P0 IMAD R16, R41, R16, R7 ;  /* 0x0000001029108224 */ /* 0x001fc800078e0207 */
[----:B------:R-:W-:-:S04]  /*21f0*/  @!P0 IMAD R17, R44, R17, R16 ;  /* 0x000000112c118224 */ /* 0x000fc800078e0210 */
[----:B------:R-:W-:Y:S01]  /*2200*/  @!P0 IMAD.WIDE R16, R17, 0x2, R38 ;  /* 0x0000000211108825 */ /* 0x000fe200078e0226 */
[----:B---3--:R1:W-:Y:S04]  /*2210*/  STS.U16 [R19], R20 ;  /* 0x0000001413007388 */ /* 0x0083e80000000400 */
[----:B------:R-:W2:Y:S01]  /*2220*/  @!P0 LD.E.U16 R18, desc[UR12][R16.64] ;  /* 0x0000000c10128980 */ /* 0x000ea2000c101500 */
[----:B------:R-:W-:Y:S01]  /*2230*/  IMAD R37, R37, 0x18, R42 ;  /* 0x0000001825257824 */ /* 0x000fe200078e022a */
[----:B------:R-:W-:-:S04]  /*2240*/  IADD3 R21, PT, PT, R21, UR15, RZ ;  /* 0x0000000f15157c10 */ /* 0x000fc8000fffe0ff */
[----:B------:R-:W-:Y:S02]  /*2250*/  LEA R37, R37, UR7, 0x1 ;  /* 0x0000000725257c11 */ /* 0x000fe4000f8e08ff */
[----:B------:R-:W-:-:S03]  /*2260*/  ISETP.GE.U32.AND P0, PT, R21, 0x200, PT ;  /* 0x000002001500780c */ /* 0x000fc60003f06070 */
[----:B--2---:R1:W-:Y:S10]  /*2270*/  STS.U16 [R37], R18 ;  /* 0x0000001225007388 */ /* 0x0043f40000000400 */
[----:B------:R-:W-:Y:S05]  /*2280*/  @!P0 BRA `(.L_x_117) ;  /* 0xfffffff800e88947 */ /* 0x000fea000383ffff */
.L_x_97:
[----:B0-----:R-:W-:Y:S05]  /*2290*/  BSYNC.RECONVERGENT B0 ;  /* 0x0000000000007941 */ /* 0x001fea0003800200 */
.L_x_96:
[----:B------:R-:W-:Y:S01]  /*22a0*/  BAR.SYNC.DEFER_BLOCKING 0x0 ;  /* 0x0000000000007b1d */ /* 0x000fe20000010000 */
[----:B------:R-:W-:-:S13]  /*22b0*/  ISETP.GT.U32.AND P0, PT, R2, 0x7f, PT ;  /* 0x0000007f0200780c */ /* 0x000fda0003f04070 */
[----:B------:R-:W-:Y:S05]  /*22c0*/  @P0 BRA `(.L_x_118) ;  /* 0x00000000007c0947 */ /* 0x000fea0003800000 */
[----:B-1-3--:R-:W0:Y:S01]  /*22d0*/  S2R R17, SR_CgaCtaId ;  /* 0x0000000000117919 */ /* 0x00ae220000008800 */
[----:B--2---:R-:W-:Y:S01]  /*22e0*/  MOV R16, 0x400 ;  /* 0x0000040000107802 */ /* 0x004fe20000000f00 */
[----:B------:R-:W-:Y:S05]  /*22f0*/  WARPSYNC.ALL ;  /* 0x0000000000007948 */ /* 0x000fea0003800000 */
[----:B------:R-:W1:Y:S01]  /*2300*/  S2R R21, SR_LANEID ;  /* 0x0000000000157919 */ /* 0x000e620000000000 */
[----:B------:R-:W-:Y:S01]  /*2310*/  VIADD R18, R16, 0x600 ;  /* 0x0000060010127836 */ /* 0x000fe20000000000 */
[----:B------:R-:W-:Y:S01]  /*2320*/  SHF.R.U32.HI R19, RZ, 0x6, R2 ;  /* 0x00000006ff137819 */ /* 0x000fe20000011602 */
[----:B------:R-:W4:Y:S01]  /*2330*/  S2R R20, SR_TID.X ;  /* 0x0000000000147919 */ /* 0x000f220000002100 */
[----:B0-----:R-:W-:-:S02]  /*2340*/  LEA R16, R17, R16, 0x18 ;  /* 0x0000001011107211 */ /* 0x001fc400078ec0ff */
[----:B------:R-:W-:-:S03]  /*2350*/  LEA R17, R17, R18, 0x18 ;  /* 0x0000001211117211 */ /* 0x000fc600078ec0ff */
[----:B------:R-:W-:Y:S01]  /*2360*/  IMAD R16, R19, 0x300, R16 ;  /* 0x0000030013107824 */ /* 0x000fe200078e0210 */
[----:B-1----:R-:W-:Y:S02]  /*2370*/  SHF.R.U32.HI R18, RZ, 0x3, R21 ;  /* 0x00000003ff127819 */ /* 0x002fe40000011615 */
[----:B----4-:R-:W-:-:S03]  /*2380*/  SHF.R.U32.HI R22, RZ, 0x5, R20 ;  /* 0x00000005ff167819 */ /* 0x010fc60000011614 */
[C---:B------:R-:W-:Y:S01]  /*2390*/  IMAD.SHL.U32 R23, R18.reuse, 0x8, RZ ;  /* 0x0000000812177824 */ /* 0x040fe200078e00ff */
[----:B------:R-:W-:Y:S01]  /*23a0*/  LOP3.LUT R20, R21, 0x7, RZ, 0xc0, !PT ;  /* 0x0000000715147812 */ /* 0x000fe200078ec0ff */
[----:B------:R-:W-:Y:S01]  /*23b0*/  IMAD.SHL.U32 R37, R18, 0x8, RZ ;  /* 0x0000000812257824 */ /* 0x000fe200078e00ff */
[----:B------:R-:W-:Y:S02]  /*23c0*/  SHF.R.U32.HI R21, RZ, 0x4, R21 ;  /* 0x00000004ff157819 */ /* 0x000fe40000011615 */
[----:B------:R-:W-:Y:S02]  /*23d0*/  LOP3.LUT R18, R23, 0x8, R20, 0xe2, !PT ;  /* 0x0000000817127812 */ /* 0x000fe400078ee214 */
[C---:B------:R-:W-:Y:S01]  /*23e0*/  LEA R23, R21.reuse, R20, 0x3 ;  /* 0x0000001415177211 */ /* 0x040fe200078e18ff */
[----:B------:R-:W-:Y:S01]  /*23f0*/  IMAD.SHL.U32 R21, R21, 0x8, RZ ;  /* 0x0000000815157824 */ /* 0x000fe200078e00ff */
[----:B------:R-:W-:Y:S02]  /*2400*/  LOP3.LUT R22, R22, 0x1, RZ, 0xc0, !PT ;  /* 0x0000000116167812 */ /* 0x000fe400078ec0ff */
        /* <DEDUP_REMOVED lines=11> */
.L_x_118:
[----:B------:R-:W-:Y:S05]  /*24c0*/  WARPSYNC.ALL ;  /* 0x0000000000007948 */ /* 0x000fea0003800000 */
[----:B------:R-:W-:Y:S01]  /*24d0*/  BAR.SYNC.DEFER_BLOCKING 0x0 ;  /* 0x0000000000007b1d */ /* 0x000fe20000010000 */
[----:B------:R-:W-:-:S04]  /*24e0*/  UIADD3 UR6, UPT, UPT, UR6, 0x10, URZ ;  /* 0x0000001006067890 */ /* 0x000fc8000fffe0ff */
[----:B------:R-:W-:-:S09]  /*24f0*/  UISETP.GE.AND UP0, UPT, UR6, UR17, UPT ;  /* 0x000000110600728c */ /* 0x000fd2000bf06270 */
[----:B------:R-:W-:Y:S05]  /*2500*/  BRA.U !UP0, `(.L_x_119) ;  /* 0xffffffe908807547 */ /* 0x000fea000b83ffff */
.L_x_95:
        /* <DEDUP_REMOVED lines=23> */
.L_x_120:
        /* <DEDUP_REMOVED lines=42> */
.L_x_126:
        /* <DEDUP_REMOVED lines=27> */
.L_x_125:
[----:B0-----:R-:W-:-:S05]  /*2ad0*/  IMAD.WIDE R8, R11, 0x4, R6 ;  /* 0x000000040b087825 */ /* 0x001fca00078e0206 */
[----:B------:R0:W-:Y:S02]  /*2ae0*/  STG.E desc[UR12][R8.64], R15 ;  /* 0x0000000f08007986 */ /* 0x0001e4000c10190c */
.L_x_124:
[----:B------:R-:W-:Y:S05]  /*2af0*/  BSYNC.RECONVERGENT B1 ;  /* 0x0000000000017941 */ /* 0x000fea0003800200 */
.L_x_123:
[----:B------:R-:W-:Y:S01]  /*2b00*/  IMAD.IADD R2, R3, 0x1, R2 ;  /* 0x0000000103027824 */ /* 0x000fe200078e0202 */
[----:B------:R-:W-:Y:S06]  /*2b10*/  @P1 BRA `(.L_x_126) ;  /* 0xfffffffc00801947 */ /* 0x000fec000383ffff */
.L_x_122:
[----:B------:R-:W-:Y:S05]  /*2b20*/  BSYNC.RECONVERGENT B0 ;  /* 0x0000000000007941 */ /* 0x000fea0003800200 */
.L_x_121:
[----:B------:R-:W-:-:S13]  /*2b30*/  ISETP.GE.U32.AND P0, PT, R13, 0x3, PT ;  /* 0x000000030d00780c */ /* 0x000fda0003f06070 */
[----:B------:R-:W-:Y:S05]  /*2b40*/  @!P0 EXIT ;  /* 0x000000000000894d */ /* 0x000fea0003800000 */
[----:B0-----:R-:W0:Y:S01]  /*2b50*/  LDC R8, c[0x0][0x3bc] ;  /* 0x0000ef00ff087b82 */ /* 0x001e220000000800 */
[C---:B------:R-:W-:Y:S01]  /*2b60*/  LEA R10, R3.reuse, R2, 0x1 ;  /* 0x00000002030a7211 */ /* 0x040fe200078e08ff */
[----:B------:R-:W-:Y:S01]  /*2b70*/  IMAD R12, R3, 0x3, R2 ;  /* 0x00000003030c7824 */ /* 0x000fe200078e0202 */
[----:B------:R-:W0:Y:S01]  /*2b80*/  LDCU UR8, c[0x0][0x3e8] ;  /* 0x00007d00ff0877ac */ /* 0x000e220008000800 */
[----:B------:R-:W-:Y:S01]  /*2b90*/  IMAD.IADD R14, R2, 0x1, R3 ;  /* 0x00000001020e7824 */ /* 0x000fe200078e0203 */
[----:B------:R-:W0:Y:S03]  /*2ba0*/  LDCU UR9, c[0x0][0x3e4] ;  /* 0x00007c80ff0977ac */ /* 0x000e260008000800 */
[----:B-1----:R-:W1:Y:S01]  /*2bb0*/  LDC.64 R4, c[0x0][0x390] ;  /* 0x0000e400ff047b82 */ /* 0x002e620000000a00 */
[----:B------:R-:W0:Y:S07]  /*2bc0*/  LDCU UR15, c[0x0][0x3c8] ;  /* 0x00007900ff0f77ac */ /* 0x000e2e0008000800 */
[----:B------:R-:W0:Y:S02]  /*2bd0*/  LDC.64 R6, c[0x0][0x398] ;  /* 0x0000e600ff067b82 */ /* 0x000e240000000a00 */
.L_x_138:
[C---:B0--3--:R-:W-:Y:S01]  /*2be0*/  LOP3.LUT R11, R2.reuse, 0x1f, RZ, 0xc0, !PT ;  /* 0x0000001f020b7812 */ /* 0x049fe200078ec0ff */
[----:B------:R-:W-:Y:S01]  /*2bf0*/  BSSY.RECONVERGENT B0, `(.L_x_127) ;  /* 0x0000022000007945 */ /* 0x000fe20003800200 */
[----:B---3--:R-:W-:Y:S02]  /*2c00*/  LEA.HI R17, R2, UR11, RZ, 0x1b ;  /* 0x0000000b02117c11 */ /* 0x008fe4000f8fd8ff */
[C---:B------:R-:W-:Y:S01]  /*2c10*/  LOP3.LUT R15, R14.reuse, 0x1f, RZ, 0xc0, !PT ;  /* 0x0000001f0e0f7812 */ /* 0x040fe200078ec0ff */
[----:B------:R-:W-:Y:S01]  /*2c20*/  VIADD R13, R11, UR4 ;  /* 0x000000040b0d7c36 */ /* 0x000fe20008000000 */
[----:B------:R-:W-:-:S03]  /*2c30*/  LEA.HI R19, R14, UR11, RZ, 0x1b ;  /* 0x0000000b0e137c11 */ /* 0x000fc6000f8fd8ff */
[----:B------:R-:W-:Y:S01]  /*2c40*/  VIADD R21, R15, UR4 ;  /* 0x000000040f157c36 */ /* 0x000fe20008000000 */
[----:B0-----:R-:W-:-:S04]  /*2c50*/  ISETP.GE.AND P0, PT, R13, R8, PT ;  /* 0x000000080d00720c */ /* 0x001fc80003f06270 */
[----:B------:R-:W-:Y:S02]  /*2c60*/  ISETP.GE.OR P0, PT, R17, UR10, P0 ;  /* 0x0000000a11007c0c */ /* 0x000fe40008706670 */
[----:B------:R-:W-:-:S04]  /*2c70*/  ISETP.GE.AND P1, PT, R21, R8, PT ;  /* 0x000000081500720c */ /* 0x000fc80003f26270 */
[----:B------:R-:W-:-:S07]  /*2c80*/  ISETP.GE.OR P1, PT, R19, UR10, P1 ;  /* 0x0000000a13007c0c */ /* 0x000fce0008f26670 */
[----:B------:R-:W-:Y:S06]  /*2c90*/  @P0 BRA `(.L_x_128) ;  /* 0x00000000005c0947 */ /* 0x000fec0003800000 */
[----:B------:R-:W-:-:S05]  /*2ca0*/  IADD3 R17, PT, PT, R17, UR14, RZ ;  /* 0x0000000e11117c10 */ /* 0x000fca000fffe0ff */
[----:B--2---:R-:W-:-:S05]  /*2cb0*/  IMAD.WIDE R16, R17, 0x4, R6 ;  /* 0x0000000411107825 */ /* 0x004fca00078e0206 */
[----:B------:R0:W2:Y:S01]  /*2cc0*/  LDG.E.CONSTANT R9, desc[UR12][R16.64] ;  /* 0x0000000c10097981 */ /* 0x0000a2000c1e9900 */
[----:B------:R-:W3:Y:S01]  /*2cd0*/  S2UR UR7, SR_CgaCtaId ;  /* 0x00000000000779c3 */ /* 0x000ee20000008800 */
[----:B------:R-:W-:Y:S01]  /*2ce0*/  UMOV UR6, 0x400 ;  /* 0x0000040000067882 */ /* 0x000fe20000000000 */
[----:B------:R-:W-:Y:S01]  /*2cf0*/  LOP3.LUT R11, R11, 0x3e0, R2, 0xf8, !PT ;  /* 0x000003e00b0b7812 */ /* 0x000fe200078ef802 */
[----:B------:R-:W-:Y:S01]  /*2d00*/  UIADD3 UR6, UPT, UPT, UR6, 0xc00, URZ ;  /* 0x00000c0006067890 */ /* 0x000fe2000fffe0ff */
[----:B------:R-:W-:Y:S01]  /*2d10*/  IMAD R18, R13, UR8, R0 ;  /* 0x000000080d127c24 */ /* 0x000fe2000f8e0200 */
[----:B------:R-:W-:-:S06]  /*2d20*/  UISETP.NE.AND UP0, UPT, UR5, 0x1, UPT ;  /* 0x000000010500788c */ /* 0x000fcc000bf05270 */
[----:B------:R-:W-:Y:S01]  /*2d30*/  PLOP3.LUT P0, PT, PT, PT, UP0, 0x80, 0x8 ;  /* 0x000000000008781c */ /* 0x000fe20003f0f008 */
[----:B---3--:R-:W-:-:S06]  /*2d40*/  ULEA UR6, UR7, UR6, 0x18 ;  /* 0x0000000607067291 */ /* 0x008fcc000f8ec0ff */
[----:B------:R-:W-:-:S05]  /*2d50*/  LEA R11, R11, UR6, 0x2 ;  /* 0x000000060b0b7c11 */ /* 0x000fca000f8e10ff */
[----:B------:R-:W0:Y:S01]  /*2d60*/  @!UP0 LDCU.64 UR6, c[0x0][0x390] ;  /* 0x00007200ff0687ac */ /* 0x000e220008000a00 */
[----:B------:R-:W3:Y:S01]  /*2d70*/  LDS R11, [R11] ;  /* 0x000000000b0b7984 */ /* 0x000ee20000000800 */
[----:B0-----:R-:W-:Y:S02]  /*2d80*/  IMAD.U32 R16, RZ, RZ, UR6 ;  /* 0x00000006ff107e24 */ /* 0x001fe4000f8e00ff */
[----:B------:R-:W-:Y:S02]  /*2d90*/  IMAD.U32 R17, RZ, RZ, UR7 ;  /* 0x00000007ff117e24 */ /* 0x000fe4000f8e00ff */
[----:B---3--:R-:W-:Y:S01]  /*2da0*/  FMUL R13, R11, UR15 ;  /* 0x0000000f0b0d7c20 */ /* 0x008fe20008400000 */
[----:B--2---:R-:W-:-:S04]  /*2db0*/  IMAD R9, R9, UR9, R18 ;  /* 0x0000000909097c24 */ /* 0x004fc8000f8e0212 */
[----:B------:R-:W-:-:S05]  /*2dc0*/  @!P0 IMAD.WIDE R16, R9, 0x4, R16 ;  /* 0x0000000409108825 */ /* 0x000fca00078e0210 */
[----:B------:R0:W-:Y:S01]  /*2dd0*/  @!P0 STG.E desc[UR12][R16.64], R13 ;  /* 0x0000000d10008986 */ /* 0x0001e2000c10190c */
[----:B------:R-:W-:Y:S05]  /*2de0*/  BRA.U !UP0, `(.L_x_128) ;  /* 0x0000000108087547 */ /* 0x000fea000b800000 */
[----:B01----:R-:W-:-:S05]  /*2df0*/  IMAD.WIDE R16, R9, 0x4, R4 ;  /* 0x0000000409107825 */ /* 0x003fca00078e0204 */
[----:B------:R3:W-:Y:S02]  /*2e00*/  REDG.E.ADD.F32.FTZ.RN.STRONG.GPU desc[UR12][R16.64], R13 ;  /* 0x0000000d100079a6 */ /* 0x0007e4000c12f30c */
.L_x_128:
[----:B------:R-:W-:Y:S05]  /*2e10*/  BSYNC.RECONVERGENT B0 ;  /* 0x0000000000007941 */ /* 0x000fea0003800200 */
.L_x_127:
[----:B------:R-:W-:Y:S04]  /*2e20*/  BSSY.RECONVERGENT B0, `(.L_x_129) ;  /* 0x0000016000007945 */ /* 0x000fe80003800200 */
[----:B------:R-:W-:Y:S05]  /*2e30*/  @P1 BRA `(.L_x_130) ;  /* 0x0000000000501947 */ /* 0x000fea0003800000 */
[----:B0--3--:R-:W-:-:S04]  /*2e40*/  VIADD R17, R19, UR14 ;  /* 0x0000000e13117c36 */ /* 0x009fc80008000000 */
[----:B--2---:R-:W-:-:S06]  /*2e50*/  IMAD.WIDE R16, R17, 0x4, R6 ;  /* 0x0000000411107825 */ /* 0x004fcc00078e0206 */
[----:B------:R-:W2:Y:S01]  /*2e60*/  LDG.E.CONSTANT R16, desc[UR12][R16.64] ;  /* 0x0000000c10107981 */ /* 0x000ea2000c1e9900 */
        /* <DEDUP_REMOVED lines=10> */
[----:B--2---:R-:W-:Y:S01]  /*2f10*/  IMAD R9, R16, UR9, R9 ;  /* 0x0000000910097c24 */ /* 0x004fe2000f8e0209 */
[----:B------:R-:W-:Y:S06]  /*2f20*/  BRA.U !UP0, `(.L_x_131) ;  /* 0x00000001080c7547 */ /* 0x000fec000b800000 */
[----:B-1----:R-:W-:-:S05]  /*2f30*/  IMAD.WIDE R16, R9, 0x4, R4 ;  /* 0x0000000409107825 */ /* 0x002fca00078e0204 */
[----:B------:R0:W-:Y:S01]  /*2f40*/  REDG.E.ADD.F32.FTZ.RN.STRONG.GPU desc[UR12][R16.64], R13 ;  /* 0x0000000d100079a6 */ /* 0x0001e2000c12f30c */
[----:B------:R-:W-:Y:S05]  /*2f50*/  BRA `(.L_x_130) ;  /* 0x0000000000087947 */ /* 0x000fea0003800000 */
.L_x_131:
[----:B-1----:R-:W-:-:S05]  /*2f60*/  IMAD.WIDE R16, R9, 0x4, R4 ;  /* 0x0000000409107825 */ /* 0x002fca00078e0204 */
[----:B------:R0:W-:Y:S02]  /*2f70*/  STG.E desc[UR12][R16.64], R13 ;  /* 0x0000000d10007986 */ /* 0x0001e4000c10190c */
.L_x_130:
[----:B------:R-:W-:Y:S05]  /*2f80*/  BSYNC.RECONVERGENT B0 ;  /* 0x0000000000007941 */ /* 0x000fea0003800200 */
.L_x_129:
[C---:B------:R-:W-:Y:S01]  /*2f90*/  LOP3.LUT R9, R10.reuse, 0x1f, RZ, 0xc0, !PT ;  /* 0x0000001f0a097812 */ /* 0x040fe200078ec0ff */
[----:B------:R-:W-:Y:S01]  /*2fa0*/  BSSY.RECONVERGENT B0, `(.L_x_132) ;  /* 0x000001a000007945 */ /* 0x000fe20003800200 */
[----:B0--3--:R-:W-:Y:S02]  /*2fb0*/  LEA.HI R17, R10, UR11, RZ, 0x1b ;  /* 0x0000000b0a117c11 */ /* 0x009fe4000f8fd8ff */
[----:B------:R-:W-:-:S04]  /*2fc0*/  IADD3 R13, PT, PT, R9, UR4, RZ ;  /* 0x00000004090d7c10 */ /* 0x000fc8000fffe0ff */
[----:B------:R-:W-:-:S04]  /*2fd0*/  ISETP.GE.AND P0, PT, R13, R8, PT ;  /* 0x000000080d00720c */ /* 0x000fc80003f06270 */
[----:B------:R-:W-:-:S13]  /*2fe0*/  ISETP.GE.OR P0, PT, R17, UR10, P0 ;  /* 0x0000000a11007c0c */ /* 0x000fda0008706670 */
[----:B------:R-:W-:Y:S05]  /*2ff0*/  @P0 BRA `(.L_x_133) ;  /* 0x0000000000500947 */ /* 0x000fea0003800000 */
[----:B------:R-:W-:-:S04]  /*3000*/  VIADD R17, R17, UR14 ;  /* 0x0000000e11117c36 */ /* 0x000fc80008000000 */
        /* <DEDUP_REMOVED lines=17> */
.L_x_134:
[----:B-1----:R-:W-:-:S05]  /*3120*/  IMAD.WIDE R16, R9, 0x4, R4 ;  /* 0x0000000409107825 */ /* 0x002fca00078e0204 */
[----:B------:R3:W-:Y:S02]  /*3130*/  STG.E desc[UR12][R16.64], R13 ;  /* 0x0000000d10007986 */ /* 0x0007e4000c10190c */
.L_x_133:
[----:B------:R-:W-:Y:S05]  /*3140*/  BSYNC.RECONVERGENT B0 ;  /* 0x0000000000007941 */ /* 0x000fea0003800200 */
.L_x_132:
[C---:B------:R-:W-:Y:S01]  /*3150*/  LOP3.LUT R9, R12.reuse, 0x1f, RZ, 0xc0, !PT ;  /* 0x0000001f0c097812 */ /* 0x040fe200078ec0ff */
[----:B------:R-:W-:Y:S01]  /*3160*/  BSSY.RECONVERGENT B0, `(.L_x_135) ;  /* 0x000001b000007945 */ /* 0x000fe20003800200 */
[----:B0--3--:R-:W-:Y:S02]  /*3170*/  LEA.HI R17, R12, UR11, RZ, 0x1b ;  /* 0x0000000b0c117c11 */ /* 0x009fe4000f8fd8ff */
[----:B------:R-:W-:Y:S01]  /*3180*/  IADD3 R18, PT, PT, R3, R2, R3 ;  /* 0x0000000203127210 */ /* 0x000fe20007ffe003 */
[----:B------:R-:W-:-:S05]  /*3190*/  VIADD R11, R9, UR4 ;  /* 0x00000004090b7c36 */ /* 0x000fca0008000000 */
        /* <DEDUP_REMOVED lines=16> */
[----:B--2---:R-:W-:Y:S01]  /*32a0*/  IMAD R9, R16, UR9, R9 ;  /* 0x0000000910097c24 */ /* 0x004fe2000f8e0209 */
[----:B------:R-:W-:Y:S06]  /*32b0*/  BRA.U !UP0, `(.L_x_137) ;  /* 0x00000001080c7547 */ /* 0x000fec000b800000 */
[----:B-1----:R-:W-:-:S05]  /*32c0*/  IMAD.WIDE R16, R9, 0x4, R4 ;  /* 0x0000000409107825 */ /* 0x002fca00078e0204 */
[----:B------:R0:W-:Y:S01]  /*32d0*/  REDG.E.ADD.F32.FTZ.RN.STRONG.GPU desc[UR12][R16.64], R11 ;  /* 0x0000000b100079a6 */ /* 0x0001e2000c12f30c */
[----:B------:R-:W-:Y:S05]  /*32e0*/  BRA `(.L_x_136) ;  /* 0x0000000000087947 */ /* 0x000fea0003800000 */
.L_x_137:
[----:B-1----:R-:W-:-:S05]  /*32f0*/  IMAD.WIDE R16, R9, 0x4, R4 ;  /* 0x0000000409107825 */ /* 0x002fca00078e0204 */
[----:B------:R3:W-:Y:S02]  /*3300*/  STG.E desc[UR12][R16.64], R11 ;  /* 0x0000000b10007986 */ /* 0x0007e4000c10190c */
.L_x_136:
[----:B------:R-:W-:Y:S05]  /*3310*/  BSYNC.RECONVERGENT B0 ;  /* 0x0000000000007941 */ /* 0x000fea0003800200 */
.L_x_135:
[C---:B------:R-:W-:Y:S01]  /*3320*/  IADD3 R2, PT, PT, R3.reuse, R18, R3 ;  /* 0x0000001203027210 */ /* 0x040fe20007ffe003 */
[C---:B------:R-:W-:Y:S01]  /*3330*/  IMAD R12, R3.reuse, 0x4, R12 ;  /* 0x00000004030c7824 */ /* 0x040fe200078e020c */
[C---:B------:R-:W-:Y:S01]  /*3340*/  LEA R10, R3.reuse, R10, 0x2 ;  /* 0x0000000a030a7211 */ /* 0x040fe200078e10ff */
[----:B------:R-:W-:Y:S01]  /*3350*/  IMAD R14, R3, 0x4, R14 ;  /* 0x00000004030e7824 */ /* 0x000fe200078e020e */
[----:B------:R-:W-:-:S13]  /*3360*/  ISETP.GE.U32.AND P0, PT, R2, 0x400, PT ;  /* 0x000004000200780c */ /* 0x000fda0003f06070 */
[----:B------:R-:W-:Y:S05]  /*3370*/  @!P0 BRA `(.L_x_138) ;  /* 0xfffffff800188947 */ /* 0x000fea000383ffff */
[----:B------:R-:W-:Y:S05]  /*3380*/  EXIT ;  /* 0x000000000000794d */ /* 0x000fea0003800000 */
.L_x_139:
        /* <DEDUP_REMOVED lines=15> */
.L_x_142:


//--------------------- .nv.shared._Z21lora_shrink_kernel_v3I13__nv_bfloat16fLi32ELi32ELi16EEvPKT_PKvPT0_PKiS9_S9_S9_iiiifiiiiiiii --------------------------
	.section	.nv.shared._Z21lora_shrink_kernel_v3I13__nv_bfloat16fLi32ELi32ELi16EEvPKT_PKvPT0_PKiS9_S9_S9_iiiifiiiiiiii,"aw",@nobits
	.sectionflags	@""
	.align	4
.nv.shared._Z21lora_shrink_kernel_v3I13__nv_bfloat16fLi32ELi32ELi16EEvPKT_PKvPT0_PKiS9_S9_S9_iiiifiiiiiiii:
	.zero		8192


//--------------------- .nv.shared.reserved.0     --------------------------
	.section	.nv.shared.reserved.0,"aw",@nobits
	.weak		__nv_reservedSMEM_offset_0_alias
	.size		__nv_reservedSMEM_offset_0_alias, 0, 64
	.other		__nv_reservedSMEM_offset_0_alias,@"STO_CUDA_RESERVED_SHARED STV_DEFAULT"
__nv_reservedSMEM_offset_0_alias:
	.zero		0
	.zero		64


//--------------------- .nv.shared._Z21lora_shrink_kernel_v3I6__halfS0_Li32ELi32ELi16EEvPKT_PKvPT0_PKiS9_S9_S9_iiiifiiiiiiii --------------------------
	.section	.nv.shared._Z21lora_shrink_kernel_v3I6__halfS0_Li32ELi32ELi16EEvPKT_PKvPT0_PKiS9_S9_S9_iiiifiiiiiiii,"aw",@nobits
	.sectionflags	@""
	.align	4
.nv.shared._Z21lora_shrink_kernel_v3I6__halfS0_Li32ELi32ELi16EEvPKT_PKvPT0_PKiS9_S9_S9_iiiifiiiiiiii:
	.zero		8192


//--------------------- .nv.shared._Z21lora_shrink_kernel_v3I6__halffLi32ELi32ELi16EEvPKT_PKvPT0_PKiS9_S9_S9_iiiifiiiiiiii --------------------------
	.section	.nv.shared._Z21lora_shrink_kernel_v3I6__halffLi32ELi32ELi16EEvPKT_PKvPT0_PKiS9_S9_S9_iiiifiiiiiiii,"aw",@nobits
	.sectionflags	@""
	.align	4
.nv.shared._Z21lora_shrink_kernel_v3I6__halffLi32ELi32ELi16EEvPKT_PKvPT0_PKiS9_S9_S9_iiiifiiiiiiii:
	.zero		8192


//--------------------- .nv.constant0._Z21lora_shrink_kernel_v3I13__nv_bfloat16fLi32ELi32ELi16EEvPKT_PKvPT0_PKiS9_S9_S9_iiiifiiiiiiii --------------------------
	.section	.nv.constant0._Z21lora_shrink_kernel_v3I13__nv_bfloat16fLi32ELi32ELi16EEvPKT_PKvPT0_PKiS9_S9_S9_iiiifiiiiiiii,"a",@progbits
	.sectionflags	@""
	.align	4
.nv.constant0._Z21lora_shrink_kernel_v3I13__nv_bfloat16fLi32ELi32ELi16EEvPKT_PKvPT0_PKiS9_S9_S9_iiiifiiiiiiii:
	.zero		1004


//--------------------- .nv.constant0._Z21lora_shrink_kernel_v3I6__halfS0_Li32ELi32ELi16EEvPKT_PKvPT0_PKiS9_S9_S9_iiiifiiiiiiii --------------------------
	.section	.nv.constant0._Z21lora_shrink_kernel_v3I6__halfS0_Li32ELi32ELi16EEvPKT_PKvPT0_PKiS9_S9_S9_iiiifiiiiiiii,"a",@progbits
	.sectionflags	@""
	.align	4
.nv.constant0._Z21lora_shrink_kernel_v3I6__halfS0_Li32ELi32ELi16EEvPKT_PKvPT0_PKiS9_S9_S9_iiiifiiiiiiii:
	.zero		1004


//--------------------- .nv.constant0._Z21lora_shrink_kernel_v3I6__halffLi32ELi32ELi16EEvPKT_PKvPT0_PKiS9_S9_S9_iiiifiiiiiiii --------------------------
	.section	.nv.constant0._Z21lora_shrink_kernel_v3I6__halffLi32ELi32ELi16EEvPKT_PKvPT0_PKiS9_S9_S9_iiiifiiiiiiii,"a",@progbits
	.sectionflags	@""
	.align	4
.nv.constant0._Z21lora_shrink_kernel_v3I6__halffLi32ELi32ELi16EEvPKT_PKvPT0_PKiS9_S9_S9_iiiifiiiiiiii:
	.zero		1004


//--------------------- SYMBOLS --------------------------

	.type		.nv.reservedSmem.offset0,@object
	.size		.nv.reservedSmem.offset0,0x4
	.type		.nv.reservedSmem.cap,@object
	.size		.nv.reservedSmem.cap,0x4
